//
// Generated by NVIDIA NVVM Compiler
//
// Compiler Build ID: CL-36424714
// Cuda compilation tools, release 13.0, V13.0.88
// Based on NVVM 20.0.0
//

.version 9.0
.target sm_100
.address_size 64

	// .globl	standardization_kernel

.visible .entry standardization_kernel(
	.param .u64 .ptr .align 1 standardization_kernel_param_0,
	.param .u64 .ptr .align 1 standardization_kernel_param_1,
	.param .u32 standardization_kernel_param_2,
	.param .u32 standardization_kernel_param_3
)
{
	.reg .pred 	%p<20>;
	.reg .b32 	%r<73>;
	.reg .b32 	%f<202>;
	.reg .b64 	%rd<26>;

	ld.param.u64 	%rd5, [standardization_kernel_param_0];
	ld.param.u64 	%rd4, [standardization_kernel_param_1];
	ld.param.u32 	%r46, [standardization_kernel_param_2];
	ld.param.u32 	%r45, [standardization_kernel_param_3];
	cvta.to.global.u64 	%rd1, %rd5;
	mov.u32 	%r47, %ctaid.x;
	mov.u32 	%r48, %ntid.x;
	mov.u32 	%r49, %tid.x;
	mad.lo.s32 	%r1, %r47, %r48, %r49;
	mul.lo.s32 	%r50, %r45, %r46;
	setp.ge.s32 	%p1, %r1, %r50;
	@%p1 bra 	$L__BB0_28;
	div.s32 	%r2, %r1, %r45;
	setp.lt.s32 	%p2, %r45, 1;
	mov.f32 	%f192, 0f00000000;
	@%p2 bra 	$L__BB0_14;
	mul.lo.s32 	%r3, %r2, %r45;
	and.b32  	%r4, %r45, 15;
	setp.lt.u32 	%p3, %r45, 16;
	mov.f32 	%f192, 0f00000000;
	mov.b32 	%r62, 0;
	@%p3 bra 	$L__BB0_5;
	and.b32  	%r62, %r45, 2147483632;
	neg.s32 	%r60, %r62;
	add.s64 	%rd2, %rd1, 32;
	mov.f32 	%f192, 0f00000000;
	mov.u32 	%r59, %r3;
$L__BB0_4:
	.pragma "nounroll";
	mul.wide.s32 	%rd6, %r59, 4;
	add.s64 	%rd7, %rd2, %rd6;
	ld.global.f32 	%f33, [%rd7+-32];
	add.f32 	%f34, %f192, %f33;
	ld.global.f32 	%f35, [%rd7+-28];
	add.f32 	%f36, %f34, %f35;
	ld.global.f32 	%f37, [%rd7+-24];
	add.f32 	%f38, %f36, %f37;
	ld.global.f32 	%f39, [%rd7+-20];
	add.f32 	%f40, %f38, %f39;
	ld.global.f32 	%f41, [%rd7+-16];
	add.f32 	%f42, %f40, %f41;
	ld.global.f32 	%f43, [%rd7+-12];
	add.f32 	%f44, %f42, %f43;
	ld.global.f32 	%f45, [%rd7+-8];
	add.f32 	%f46, %f44, %f45;
	ld.global.f32 	%f47, [%rd7+-4];
	add.f32 	%f48, %f46, %f47;
	ld.global.f32 	%f49, [%rd7];
	add.f32 	%f50, %f48, %f49;
	ld.global.f32 	%f51, [%rd7+4];
	add.f32 	%f52, %f50, %f51;
	ld.global.f32 	%f53, [%rd7+8];
	add.f32 	%f54, %f52, %f53;
	ld.global.f32 	%f55, [%rd7+12];
	add.f32 	%f56, %f54, %f55;
	ld.global.f32 	%f57, [%rd7+16];
	add.f32 	%f58, %f56, %f57;
	ld.global.f32 	%f59, [%rd7+20];
	add.f32 	%f60, %f58, %f59;
	ld.global.f32 	%f61, [%rd7+24];
	add.f32 	%f62, %f60, %f61;
	ld.global.f32 	%f63, [%rd7+28];
	add.f32 	%f192, %f62, %f63;
	add.s32 	%r60, %r60, 16;
	add.s32 	%r59, %r59, 16;
	setp.ne.s32 	%p4, %r60, 0;
	@%p4 bra 	$L__BB0_4;
$L__BB0_5:
	setp.eq.s32 	%p5, %r4, 0;
	@%p5 bra 	$L__BB0_14;
	and.b32  	%r12, %r45, 7;
	setp.lt.u32 	%p6, %r4, 8;
	@%p6 bra 	$L__BB0_8;
	add.s32 	%r52, %r62, %r3;
	mul.wide.s32 	%rd8, %r52, 4;
	add.s64 	%rd9, %rd1, %rd8;
	ld.global.f32 	%f65, [%rd9];
	add.f32 	%f66, %f192, %f65;
	ld.global.f32 	%f67, [%rd9+4];
	add.f32 	%f68, %f66, %f67;
	ld.global.f32 	%f69, [%rd9+8];
	add.f32 	%f70, %f68, %f69;
	ld.global.f32 	%f71, [%rd9+12];
	add.f32 	%f72, %f70, %f71;
	ld.global.f32 	%f73, [%rd9+16];
	add.f32 	%f74, %f72, %f73;
	ld.global.f32 	%f75, [%rd9+20];
	add.f32 	%f76, %f74, %f75;
	ld.global.f32 	%f77, [%rd9+24];
	add.f32 	%f78, %f76, %f77;
	ld.global.f32 	%f79, [%rd9+28];
	add.f32 	%f192, %f78, %f79;
	add.s32 	%r62, %r62, 8;
$L__BB0_8:
	setp.eq.s32 	%p7, %r12, 0;
	@%p7 bra 	$L__BB0_14;
	and.b32  	%r15, %r45, 3;
	setp.lt.u32 	%p8, %r12, 4;
	@%p8 bra 	$L__BB0_11;
	add.s32 	%r53, %r62, %r3;
	mul.wide.s32 	%rd10, %r53, 4;
	add.s64 	%rd11, %rd1, %rd10;
	ld.global.f32 	%f81, [%rd11];
	add.f32 	%f82, %f192, %f81;
	ld.global.f32 	%f83, [%rd11+4];
	add.f32 	%f84, %f82, %f83;
	ld.global.f32 	%f85, [%rd11+8];
	add.f32 	%f86, %f84, %f85;
	ld.global.f32 	%f87, [%rd11+12];
	add.f32 	%f192, %f86, %f87;
	add.s32 	%r62, %r62, 4;
$L__BB0_11:
	setp.eq.s32 	%p9, %r15, 0;
	@%p9 bra 	$L__BB0_14;
	add.s32 	%r65, %r62, %r3;
	neg.s32 	%r64, %r15;
$L__BB0_13:
	.pragma "nounroll";
	mul.wide.s32 	%rd12, %r65, 4;
	add.s64 	%rd13, %rd1, %rd12;
	ld.global.f32 	%f88, [%rd13];
	add.f32 	%f192, %f192, %f88;
	add.s32 	%r65, %r65, 1;
	add.s32 	%r64, %r64, 1;
	setp.ne.s32 	%p10, %r64, 0;
	@%p10 bra 	$L__BB0_13;
$L__BB0_14:
	setp.lt.s32 	%p11, %r45, 1;
	cvt.rn.f32.s32 	%f14, %r45;
	div.rn.f32 	%f15, %f192, %f14;
	mov.f32 	%f201, 0f00000000;
	@%p11 bra 	$L__BB0_27;
	mul.lo.s32 	%r24, %r2, %r45;
	and.b32  	%r25, %r45, 15;
	setp.lt.u32 	%p12, %r45, 16;
	mov.f32 	%f201, 0f00000000;
	mov.b32 	%r69, 0;
	@%p12 bra 	$L__BB0_18;
	and.b32  	%r69, %r45, 2147483632;
	neg.s32 	%r67, %r69;
	add.s64 	%rd3, %rd1, 32;
	mov.f32 	%f201, 0f00000000;
	mov.u32 	%r66, %r24;
$L__BB0_17:
	.pragma "nounroll";
	mul.wide.s32 	%rd14, %r66, 4;
	add.s64 	%rd15, %rd3, %rd14;
	ld.global.f32 	%f93, [%rd15+-32];
	sub.f32 	%f94, %f93, %f15;
	fma.rn.f32 	%f95, %f94, %f94, %f201;
	ld.global.f32 	%f96, [%rd15+-28];
	sub.f32 	%f97, %f96, %f15;
	fma.rn.f32 	%f98, %f97, %f97, %f95;
	ld.global.f32 	%f99, [%rd15+-24];
	sub.f32 	%f100, %f99, %f15;
	fma.rn.f32 	%f101, %f100, %f100, %f98;
	ld.global.f32 	%f102, [%rd15+-20];
	sub.f32 	%f103, %f102, %f15;
	fma.rn.f32 	%f104, %f103, %f103, %f101;
	ld.global.f32 	%f105, [%rd15+-16];
	sub.f32 	%f106, %f105, %f15;
	fma.rn.f32 	%f107, %f106, %f106, %f104;
	ld.global.f32 	%f108, [%rd15+-12];
	sub.f32 	%f109, %f108, %f15;
	fma.rn.f32 	%f110, %f109, %f109, %f107;
	ld.global.f32 	%f111, [%rd15+-8];
	sub.f32 	%f112, %f111, %f15;
	fma.rn.f32 	%f113, %f112, %f112, %f110;
	ld.global.f32 	%f114, [%rd15+-4];
	sub.f32 	%f115, %f114, %f15;
	fma.rn.f32 	%f116, %f115, %f115, %f113;
	ld.global.f32 	%f117, [%rd15];
	sub.f32 	%f118, %f117, %f15;
	fma.rn.f32 	%f119, %f118, %f118, %f116;
	ld.global.f32 	%f120, [%rd15+4];
	sub.f32 	%f121, %f120, %f15;
	fma.rn.f32 	%f122, %f121, %f121, %f119;
	ld.global.f32 	%f123, [%rd15+8];
	sub.f32 	%f124, %f123, %f15;
	fma.rn.f32 	%f125, %f124, %f124, %f122;
	ld.global.f32 	%f126, [%rd15+12];
	sub.f32 	%f127, %f126, %f15;
	fma.rn.f32 	%f128, %f127, %f127, %f125;
	ld.global.f32 	%f129, [%rd15+16];
	sub.f32 	%f130, %f129, %f15;
	fma.rn.f32 	%f131, %f130, %f130, %f128;
	ld.global.f32 	%f132, [%rd15+20];
	sub.f32 	%f133, %f132, %f15;
	fma.rn.f32 	%f134, %f133, %f133, %f131;
	ld.global.f32 	%f135, [%rd15+24];
	sub.f32 	%f136, %f135, %f15;
	fma.rn.f32 	%f137, %f136, %f136, %f134;
	ld.global.f32 	%f138, [%rd15+28];
	sub.f32 	%f139, %f138, %f15;
	fma.rn.f32 	%f201, %f139, %f139, %f137;
	add.s32 	%r67, %r67, 16;
	add.s32 	%r66, %r66, 16;
	setp.ne.s32 	%p13, %r67, 0;
	@%p13 bra 	$L__BB0_17;
$L__BB0_18:
	setp.eq.s32 	%p14, %r25, 0;
	@%p14 bra 	$L__BB0_27;
	and.b32  	%r33, %r45, 7;
	setp.lt.u32 	%p15, %r25, 8;
	@%p15 bra 	$L__BB0_21;
	add.s32 	%r55, %r69, %r24;
	mul.wide.s32 	%rd16, %r55, 4;
	add.s64 	%rd17, %rd1, %rd16;
	ld.global.f32 	%f141, [%rd17];
	sub.f32 	%f142, %f141, %f15;
	fma.rn.f32 	%f143, %f142, %f142, %f201;
	ld.global.f32 	%f144, [%rd17+4];
	sub.f32 	%f145, %f144, %f15;
	fma.rn.f32 	%f146, %f145, %f145, %f143;
	ld.global.f32 	%f147, [%rd17+8];
	sub.f32 	%f148, %f147, %f15;
	fma.rn.f32 	%f149, %f148, %f148, %f146;
	ld.global.f32 	%f150, [%rd17+12];
	sub.f32 	%f151, %f150, %f15;
	fma.rn.f32 	%f152, %f151, %f151, %f149;
	ld.global.f32 	%f153, [%rd17+16];
	sub.f32 	%f154, %f153, %f15;
	fma.rn.f32 	%f155, %f154, %f154, %f152;
	ld.global.f32 	%f156, [%rd17+20];
	sub.f32 	%f157, %f156, %f15;
	fma.rn.f32 	%f158, %f157, %f157, %f155;
	ld.global.f32 	%f159, [%rd17+24];
	sub.f32 	%f160, %f159, %f15;
	fma.rn.f32 	%f161, %f160, %f160, %f158;
	ld.global.f32 	%f162, [%rd17+28];
	sub.f32 	%f163, %f162, %f15;
	fma.rn.f32 	%f201, %f163, %f163, %f161;
	add.s32 	%r69, %r69, 8;
$L__BB0_21:
	setp.eq.s32 	%p16, %r33, 0;
	@%p16 bra 	$L__BB0_27;
	and.b32  	%r36, %r45, 3;
	setp.lt.u32 	%p17, %r33, 4;
	@%p17 bra 	$L__BB0_24;
	add.s32 	%r56, %r69, %r24;
	mul.wide.s32 	%rd18, %r56, 4;
	add.s64 	%rd19, %rd1, %rd18;
	ld.global.f32 	%f165, [%rd19];
	sub.f32 	%f166, %f165, %f15;
	fma.rn.f32 	%f167, %f166, %f166, %f201;
	ld.global.f32 	%f168, [%rd19+4];
	sub.f32 	%f169, %f168, %f15;
	fma.rn.f32 	%f170, %f169, %f169, %f167;
	ld.global.f32 	%f171, [%rd19+8];
	sub.f32 	%f172, %f171, %f15;
	fma.rn.f32 	%f173, %f172, %f172, %f170;
	ld.global.f32 	%f174, [%rd19+12];
	sub.f32 	%f175, %f174, %f15;
	fma.rn.f32 	%f201, %f175, %f175, %f173;
	add.s32 	%r69, %r69, 4;
$L__BB0_24:
	setp.eq.s32 	%p18, %r36, 0;
	@%p18 bra 	$L__BB0_27;
	add.s32 	%r72, %r69, %r24;
	neg.s32 	%r71, %r36;
$L__BB0_26:
	.pragma "nounroll";
	mul.wide.s32 	%rd20, %r72, 4;
	add.s64 	%rd21, %rd1, %rd20;
	ld.global.f32 	%f176, [%rd21];
	sub.f32 	%f177, %f176, %f15;
	fma.rn.f32 	%f201, %f177, %f177, %f201;
	add.s32 	%r72, %r72, 1;
	add.s32 	%r71, %r71, 1;
	setp.ne.s32 	%p19, %r71, 0;
	@%p19 bra 	$L__BB0_26;
$L__BB0_27:
	div.rn.f32 	%f178, %f201, %f14;
	sqrt.rn.f32 	%f179, %f178;
	rem.s32 	%r57, %r1, %r45;
	mad.lo.s32 	%r58, %r2, %r45, %r57;
	mul.wide.s32 	%rd22, %r58, 4;
	add.s64 	%rd23, %rd1, %rd22;
	ld.global.f32 	%f180, [%rd23];
	sub.f32 	%f181, %f180, %f15;
	add.f32 	%f182, %f179, 0f322BCC77;
	div.rn.f32 	%f183, %f181, %f182;
	cvta.to.global.u64 	%rd24, %rd4;
	add.s64 	%rd25, %rd24, %rd22;
	st.global.f32 	[%rd25], %f183;
$L__BB0_28:
	ret;

}


// ===== COMPILED SASS (sm_100) =====

	.target	sm_100

	.elftype	@"ET_EXEC"


//--------------------- .note.nv.tkinfo           --------------------------
	.section	.note.nv.tkinfo,"",@"SHT_NOTE"
	.sectionflags	@"SHF_NOTE_NV_TKINFO"
	.tkinfo
        /*0018*/ 	.word	0x00000002
        /*0030*/ 	.string	""
        /*0030*/ 	.string	"ptxas"
        /*0030*/ 	.string	"Cuda compilation tools, release 13.0, V13.0.88"
        /*0030*/ 	.string	"Build cuda_13.0.r13.0/compiler.36424714_0"
        /*0030*/ 	.string	"-arch sm_100 -m 64 "



//--------------------- .note.nv.cuinfo           --------------------------
	.section	.note.nv.cuinfo,"",@"SHT_NOTE"
	.sectionflags	@"SHF_NOTE_NV_CUINFO"
        /*0018*/ 	.short	0x0002
        /*001a*/ 	.short	0x0064
        /*001c*/ 	.short	0x0082
	.zero		2


//--------------------- .nv.info                  --------------------------
	.section	.nv.info,"",@"SHT_CUDA_INFO"
	.align	4


	//----- nvinfo : EIATTR_REGCOUNT
	.align		4
        /*0000*/ 	.byte	0x04, 0x2f
        /*0002*/ 	.short	(.L_1 - .L_0)
	.align		4
.L_0:
        /*0004*/ 	.word	index@(standardization_kernel)
        /*0008*/ 	.word	0x0000001f


	//----- nvinfo : EIATTR_FRAME_SIZE
	.align		4
.L_1:
        /*000c*/ 	.byte	0x04, 0x11
        /*000e*/ 	.short	(.L_3 - .L_2)
	.align		4
.L_2:
        /*0010*/ 	.word	index@($__internal_1_$__cuda_sm3x_div_rn_noftz_f32_slowpath)
        /*0014*/ 	.word	0x00000000


	//----- nvinfo : EIATTR_FRAME_SIZE
	.align		4
.L_3:
        /*0018*/ 	.byte	0x04, 0x11
        /*001a*/ 	.short	(.L_5 - .L_4)
	.align		4
.L_4:
        /*001c*/ 	.word	index@($__internal_0_$__cuda_sm20_sqrt_rn_f32_slowpath)
        /*0020*/ 	.word	0x00000000


	//----- nvinfo : EIATTR_FRAME_SIZE
	.align		4
.L_5:
        /*0024*/ 	.byte	0x04, 0x11
        /*0026*/ 	.short	(.L_7 - .L_6)
	.align		4
.L_6:
        /*0028*/ 	.word	index@(standardization_kernel)
        /*002c*/ 	.word	0x00000000


	//----- nvinfo : EIATTR_MIN_STACK_SIZE
	.align		4
.L_7:
        /*0030*/ 	.byte	0x04, 0x12
        /*0032*/ 	.short	(.L_9 - .L_8)
	.align		4
.L_8:
        /*0034*/ 	.word	index@(standardization_kernel)
        /*0038*/ 	.word	0x00000000
.L_9:


//--------------------- .nv.compat                --------------------------
	.section	.nv.compat,"",@"SHT_CUDA_COMPAT_INFO"
	.align	4
        /*0000*/ 	.byte	0x02, 0x09, 0x00, 0x00, 0x02, 0x02, 0x01, 0x00, 0x02, 0x05, 0x05, 0x00, 0x03, 0x07, 0x01, 0x01
        /*0010*/ 	.byte	0x02, 0x03, 0x00, 0x00, 0x02, 0x06, 0x01, 0x00, 0x04, 0x0b, 0x08, 0x00, 0x01, 0x00, 0x00, 0x00
        /*0020*/ 	.byte	0x00, 0x00, 0x00, 0x00


//--------------------- .nv.info.standardization_kernel --------------------------
	.section	.nv.info.standardization_kernel,"",@"SHT_CUDA_INFO"
	.sectionflags	@""
	.align	4


	//----- nvinfo : EIATTR_CUDA_API_VERSION
	.align		4
        /*0000*/ 	.byte	0x04, 0x37
        /*0002*/ 	.short	(.L_11 - .L_10)
.L_10:
        /*0004*/ 	.word	0x00000082


	//----- nvinfo : EIATTR_KPARAM_INFO
	.align		4
.L_11:
        /*0008*/ 	.byte	0x04, 0x17
        /*000a*/ 	.short	(.L_13 - .L_12)
.L_12:
        /*000c*/ 	.word	0x00000000
        /*0010*/ 	.short	0x0003
        /*0012*/ 	.short	0x0014
        /*0014*/ 	.byte	0x00, 0xf0, 0x11, 0x00


	//----- nvinfo : EIATTR_KPARAM_INFO
	.align		4
.L_13:
        /*0018*/ 	.byte	0x04, 0x17
        /*001a*/ 	.short	(.L_15 - .L_14)
.L_14:
        /*001c*/ 	.word	0x00000000
        /*0020*/ 	.short	0x0002
        /*0022*/ 	.short	0x0010
        /*0024*/ 	.byte	0x00, 0xf0, 0x11, 0x00


	//----- nvinfo : EIATTR_KPARAM_INFO
	.align		4
.L_15:
        /*0028*/ 	.byte	0x04, 0x17
        /*002a*/ 	.short	(.L_17 - .L_16)
.L_16:
        /*002c*/ 	.word	0x00000000
        /*0030*/ 	.short	0x0001
        /*0032*/ 	.short	0x0008
        /*0034*/ 	.byte	0x00, 0xf5, 0x21, 0x00


	//----- nvinfo : EIATTR_KPARAM_INFO
	.align		4
.L_17:
        /*0038*/ 	.byte	0x04, 0x17
        /*003a*/ 	.short	(.L_19 - .L_18)
.L_18:
        /*003c*/ 	.word	0x00000000
        /*0040*/ 	.short	0x0000
        /*0042*/ 	.short	0x0000
        /*0044*/ 	.byte	0x00, 0xf5, 0x21, 0x00


	//----- nvinfo : EIATTR_SPARSE_MMA_MASK
	.align		4
.L_19:
        /*0048*/ 	.byte	0x03, 0x50
        /*004a*/ 	.short	0x0000


	//----- nvinfo : EIATTR_MAXREG_COUNT
	.align		4
        /*004c*/ 	.byte	0x03, 0x1b
        /*004e*/ 	.short	0x00ff


	//----- nvinfo : EIATTR_MERCURY_ISA_VERSION
	.align		4
        /*0050*/ 	.byte	0x03, 0x5f
        /*0052*/ 	.short	0x0101


	//----- nvinfo : EIATTR_VRC_CTA_INIT_COUNT
	.align		4
        /*0054*/ 	.byte	0x02, 0x4a
	.zero		1
	.zero		1


	//----- nvinfo : EIATTR_EXIT_INSTR_OFFSETS
	.align		4
        /*0058*/ 	.byte	0x04, 0x1c
        /*005a*/ 	.short	(.L_21 - .L_20)


	//   ....[0]....
.L_20:
        /*005c*/ 	.word	0x00000080


	//   ....[1]....
        /*0060*/ 	.word	0x00001700


	//----- nvinfo : EIATTR_CRS_STACK_SIZE
	.align		4
.L_21:
        /*0064*/ 	.byte	0x04, 0x1e
        /*0066*/ 	.short	(.L_23 - .L_22)
.L_22:
        /*0068*/ 	.word	0x00000000


	//----- nvinfo : EIATTR_CBANK_PARAM_SIZE
	.align		4
.L_23:
        /*006c*/ 	.byte	0x03, 0x19
        /*006e*/ 	.short	0x0018


	//----- nvinfo : EIATTR_PARAM_CBANK
	.align		4
        /*0070*/ 	.byte	0x04, 0x0a
        /*0072*/ 	.short	(.L_25 - .L_24)
	.align		4
.L_24:
        /*0074*/ 	.word	index@(.nv.constant0.standardization_kernel)
        /*0078*/ 	.short	0x0380
        /*007a*/ 	.short	0x0018


	//----- nvinfo : EIATTR_SW_WAR
	.align		4
.L_25:
        /*007c*/ 	.byte	0x04, 0x36
        /*007e*/ 	.short	(.L_27 - .L_26)
.L_26:
        /*0080*/ 	.word	0x00000008
.L_27:


//--------------------- .nv.callgraph             --------------------------
	.section	.nv.callgraph,"",@"SHT_CUDA_CALLGRAPH"
	.align	4
	.sectionentsize	8
	.align		4
        /*0000*/ 	.word	0x00000000
	.align		4
        /*0004*/ 	.word	0xffffffff
	.align		4
        /*0008*/ 	.word	0x00000000
	.align		4
        /*000c*/ 	.word	0xfffffffe
	.align		4
        /*0010*/ 	.word	0x00000000
	.align		4
        /*0014*/ 	.word	0xfffffffd
	.align		4
        /*0018*/ 	.word	0x00000000
	.align		4
        /*001c*/ 	.word	0xfffffffc


//--------------------- .text.standardization_kernel --------------------------
	.section	.text.standardization_kernel,"ax",@progbits
	.align	128
        .global         standardization_kernel
        .type           standardization_kernel,@function
        .size           standardization_kernel,(.L_x_35 - standardization_kernel)
        .other          standardization_kernel,@"STO_CUDA_ENTRY STV_DEFAULT"
standardization_kernel:
.text.standardization_kernel:
[----:B------:R-:W-:Y:S01]  /*0000*/  LDC R1, c[0x0][0x37c] ;  /* 0x0000df00ff017b82 */ /* 0x000fe20000000800 */
[----:B------:R-:W0:Y:S07]  /*0010*/  S2R R5, SR_TID.X ;  /* 0x0000000000057919 */ /* 0x000e2e0000002100 */
[----:B------:R-:W0:Y:S08]  /*0020*/  S2UR UR4, SR_CTAID.X ;  /* 0x00000000000479c3 */ /* 0x000e300000002500 */
[----:B------:R-:W0:Y:S08]  /*0030*/  LDC R6, c[0x0][0x360] ;  /* 0x0000d800ff067b82 */ /* 0x000e300000000800 */
[----:B------:R-:W1:Y:S01]  /*0040*/  LDC.64 R2, c[0x0][0x390] ;  /* 0x0000e400ff027b82 */ /* 0x000e620000000a00 */
[----:B0-----:R-:W-:-:S02]  /*0050*/  IMAD R6, R6, UR4, R5 ;  /* 0x0000000406067c24 */ /* 0x001fc4000f8e0205 */
[----:B-1----:R-:W-:-:S05]  /*0060*/  IMAD R5, R3, R2, RZ ;  /* 0x0000000203057224 */ /* 0x002fca00078e02ff */
[----:B------:R-:W-:-:S13]  /*0070*/  ISETP.GE.AND P0, PT, R6, R5, PT ;  /* 0x000000050600720c */ /* 0x000fda0003f06270 */
[----:B------:R-:W-:Y:S05]  /*0080*/  @P0 EXIT ;  /* 0x000000000000094d */ /* 0x000fea0003800000 */
[----:B------:R-:W-:Y:S01]  /*0090*/  IABS R7, R3 ;  /* 0x0000000300077213 */ /* 0x000fe20000000000 */
[----:B------:R-:W0:Y:S01]  /*00a0*/  LDCU.64 UR10, c[0x0][0x358] ;  /* 0x00006b00ff0a77ac */ /* 0x000e220008000a00 */
[----:B------:R-:W-:Y:S02]  /*00b0*/  IABS R8, R6 ;  /* 0x0000000600087213 */ /* 0x000fe40000000000 */
[----:B------:R-:W1:Y:S01]  /*00c0*/  I2F.RP R0, R7 ;  /* 0x0000000700007306 */ /* 0x000e620000209400 */
[----:B------:R-:W-:-:S07]  /*00d0*/  ISETP.NE.AND P3, PT, R3, RZ, PT ;  /* 0x000000ff0300720c */ /* 0x000fce0003f65270 */
[----:B-1----:R-:W1:Y:S02]  /*00e0*/  MUFU.RCP R0, R0 ;  /* 0x0000000000007308 */ /* 0x002e640000001000 */
[----:B-1----:R-:W-:-:S06]  /*00f0*/  IADD3 R4, PT, PT, R0, 0xffffffe, RZ ;  /* 0x0ffffffe00047810 */ /* 0x002fcc0007ffe0ff */
[----:B------:R1:W2:Y:S02]  /*0100*/  F2I.FTZ.U32.TRUNC.NTZ R5, R4 ;  /* 0x0000000400057305 */ /* 0x0002a4000021f000 */
[----:B-1----:R-:W-:Y:S01]  /*0110*/  HFMA2 R4, -RZ, RZ, 0, 0 ;  /* 0x00000000ff047431 */ /* 0x002fe200000001ff */
[----:B--2---:R-:W-:-:S05]  /*0120*/  IADD3 R2, PT, PT, RZ, -R5, RZ ;  /* 0x80000005ff027210 */ /* 0x004fca0007ffe0ff */
[----:B------:R-:W-:-:S04]  /*0130*/  IMAD R9, R2, R7, RZ ;  /* 0x0000000702097224 */ /* 0x000fc800078e02ff */
[----:B------:R-:W-:-:S06]  /*0140*/  IMAD.HI.U32 R5, R5, R9, R4 ;  /* 0x0000000905057227 */ /* 0x000fcc00078e0004 */
[----:B------:R-:W-:-:S05]  /*0150*/  IMAD.HI.U32 R2, R5, R8, RZ ;  /* 0x0000000805027227 */ /* 0x000fca00078e00ff */
[----:B------:R-:W-:-:S05]  /*0160*/  IADD3 R0, PT, PT, -R2, RZ, RZ ;  /* 0x000000ff02007210 */ /* 0x000fca0007ffe1ff */
[----:B------:R-:W-:Y:S01]  /*0170*/  IMAD R0, R7, R0, R8 ;  /* 0x0000000007007224 */ /* 0x000fe200078e0208 */
[----:B------:R-:W-:-:S04]  /*0180*/  MOV R8, RZ ;  /* 0x000000ff00087202 */ /* 0x000fc80000000f00 */
[----:B------:R-:W-:-:S13]  /*0190*/  ISETP.GT.U32.AND P2, PT, R7, R0, PT ;  /* 0x000000000700720c */ /* 0x000fda0003f44070 */
[-C--:B------:R-:W-:Y:S02]  /*01a0*/  @!P2 IADD3 R0, PT, PT, R0, -R7.reuse, RZ ;  /* 0x800000070000a210 */ /* 0x080fe40007ffe0ff */
[----:B------:R-:W-:Y:S02]  /*01b0*/  @!P2 IADD3 R2, PT, PT, R2, 0x1, RZ ;  /* 0x000000010202a810 */ /* 0x000fe40007ffe0ff */
[----:B------:R-:W-:Y:S02]  /*01c0*/  ISETP.GE.U32.AND P1, PT, R0, R7, PT ;  /* 0x000000070000720c */ /* 0x000fe40003f26070 */
[----:B------:R-:W-:Y:S02]  /*01d0*/  LOP3.LUT R0, R6, R3, RZ, 0x3c, !PT ;  /* 0x0000000306007212 */ /* 0x000fe400078e3cff */
[----:B------:R-:W-:Y:S02]  /*01e0*/  ISETP.GE.AND P2, PT, R3, 0x1, PT ;  /* 0x000000010300780c */ /* 0x000fe40003f46270 */
[----:B------:R-:W-:-:S07]  /*01f0*/  ISETP.GE.AND P0, PT, R0, RZ, PT ;  /* 0x000000ff0000720c */ /* 0x000fce0003f06270 */
[----:B------:R-:W-:-:S06]  /*0200*/  @P1 IADD3 R2, PT, PT, R2, 0x1, RZ ;  /* 0x0000000102021810 */ /* 0x000fcc0007ffe0ff */
[----:B------:R-:W-:Y:S02]  /*0210*/  @!P0 IADD3 R2, PT, PT, -R2, RZ, RZ ;  /* 0x000000ff02028210 */ /* 0x000fe40007ffe1ff */
[----:B------:R-:W-:Y:S01]  /*0220*/  @!P3 LOP3.LUT R2, RZ, R3, RZ, 0x33, !PT ;  /* 0x00000003ff02b212 */ /* 0x000fe200078e33ff */
[----:B0-----:R-:W-:Y:S06]  /*0230*/  @!P2 BRA `(.L_x_0) ;  /* 0x0000000400a8a947 */ /* 0x001fec0003800000 */
[C---:B------:R-:W-:Y:S01]  /*0240*/  ISETP.GE.U32.AND P0, PT, R3.reuse, 0x10, PT ;  /* 0x000000100300780c */ /* 0x040fe20003f06070 */
[----:B------:R-:W-:Y:S01]  /*0250*/  IMAD R0, R2, R3, RZ ;  /* 0x0000000302007224 */ /* 0x000fe200078e02ff */
[----:B------:R-:W-:Y:S02]  /*0260*/  LOP3.LUT R25, R3, 0xf, RZ, 0xc0, !PT ;  /* 0x0000000f03197812 */ /* 0x000fe400078ec0ff */
[----:B------:R-:W-:Y:S02]  /*0270*/  MOV R8, RZ ;  /* 0x000000ff00087202 */ /* 0x000fe40000000f00 */
[----:B------:R-:W-:Y:S02]  /*0280*/  ISETP.NE.AND P1, PT, R25, RZ, PT ;  /* 0x000000ff1900720c */ /* 0x000fe40003f25270 */
[----:B------:R-:W-:-:S05]  /*0290*/  MOV R7, RZ ;  /* 0x000000ff00077202 */ /* 0x000fca0000000f00 */
[----:B------:R-:W-:Y:S06]  /*02a0*/  @!P0 BRA `(.L_x_1) ;  /* 0x0000000000b88947 */ /* 0x000fec0003800000 */
[----:B------:R-:W0:Y:S01]  /*02b0*/  LDCU.64 UR4, c[0x0][0x380] ;  /* 0x00007000ff0477ac */ /* 0x000e220008000a00 */
[----:B------:R-:W-:Y:S01]  /*02c0*/  LOP3.LUT R7, R3, 0x7ffffff0, RZ, 0xc0, !PT ;  /* 0x7ffffff003077812 */ /* 0x000fe200078ec0ff */
[----:B------:R-:W-:Y:S01]  /*02d0*/  HFMA2 R8, -RZ, RZ, 0, 0 ;  /* 0x00000000ff087431 */ /* 0x000fe200000001ff */
[----:B------:R-:W-:Y:S02]  /*02e0*/  MOV R9, R0 ;  /* 0x0000000000097202 */ /* 0x000fe40000000f00 */
[----:B------:R-:W-:Y:S01]  /*02f0*/  IADD3 R26, PT, PT, -R7, RZ, RZ ;  /* 0x000000ff071a7210 */ /* 0x000fe20007ffe1ff */
[----:B0-----:R-:W-:-:S04]  /*0300*/  UIADD3 UR4, UP0, UPT, UR4, 0x20, URZ ;  /* 0x0000002004047890 */ /* 0x001fc8000ff1e0ff */
[----:B------:R-:W-:-:S12]  /*0310*/  UIADD3.X UR5, UPT, UPT, URZ, UR5, URZ, UP0, !UPT ;  /* 0x00000005ff057290 */ /* 0x000fd800087fe4ff */
.L_x_2:
[----:B------:R-:W-:Y:S02]  /*0320*/  MOV R4, UR4 ;  /* 0x0000000400047c02 */ /* 0x000fe40008000f00 */
[----:B------:R-:W-:-:S03]  /*0330*/  MOV R5, UR5 ;  /* 0x0000000500057c02 */ /* 0x000fc60008000f00 */
[----:B------:R-:W-:-:S05]  /*0340*/  IMAD.WIDE R4, R9, 0x4, R4 ;  /* 0x0000000409047825 */ /* 0x000fca00078e0204 */
[----:B------:R-:W2:Y:S04]  /*0350*/  LDG.E R23, desc[UR10][R4.64+-0x20] ;  /* 0xffffe00a04177981 */ /* 0x000ea8000c1e1900 */
[----:B------:R-:W3:Y:S04]  /*0360*/  LDG.E R24, desc[UR10][R4.64+-0x1c] ;  /* 0xffffe40a04187981 */ /* 0x000ee8000c1e1900 */
[----:B------:R-:W4:Y:S04]  /*0370*/  LDG.E R28, desc[UR10][R4.64+-0x18] ;  /* 0xffffe80a041c7981 */ /* 0x000f28000c1e1900 */
[----:B------:R-:W5:Y:S04]  /*0380*/  LDG.E R21, desc[UR10][R4.64+-0x14] ;  /* 0xffffec0a04157981 */ /* 0x000f68000c1e1900 */
        /* <DEDUP_REMOVED lines=11> */
[----:B------:R-:W5:Y:S01]  /*0440*/  LDG.E R22, desc[UR10][R4.64+0x1c] ;  /* 0x00001c0a04167981 */ /* 0x000f62000c1e1900 */
[----:B------:R-:W-:-:S02]  /*0450*/  IADD3 R26, PT, PT, R26, 0x10, RZ ;  /* 0x000000101a1a7810 */ /* 0x000fc40007ffe0ff */
[----:B------:R-:W-:Y:S02]  /*0460*/  IADD3 R9, PT, PT, R9, 0x10, RZ ;  /* 0x0000001009097810 */ /* 0x000fe40007ffe0ff */
[----:B------:R-:W-:Y:S01]  /*0470*/  ISETP.NE.AND P0, PT, R26, RZ, PT ;  /* 0x000000ff1a00720c */ /* 0x000fe20003f05270 */
[----:B--2---:R-:W-:-:S04]  /*0480*/  FADD R23, R23, R8 ;  /* 0x0000000817177221 */ /* 0x004fc80000000000 */
[----:B---3--:R-:W-:-:S04]  /*0490*/  FADD R23, R23, R24 ;  /* 0x0000001817177221 */ /* 0x008fc80000000000 */
[----:B----4-:R-:W-:-:S04]  /*04a0*/  FADD R28, R23, R28 ;  /* 0x0000001c171c7221 */ /* 0x010fc80000000000 */
[----:B-----5:R-:W-:-:S04]  /*04b0*/  FADD R21, R28, R21 ;  /* 0x000000151c157221 */ /* 0x020fc80000000000 */
[----:B------:R-:W-:-:S04]  /*04c0*/  FADD R20, R21, R20 ;  /* 0x0000001415147221 */ /* 0x000fc80000000000 */
        /* <DEDUP_REMOVED lines=10> */
[----:B------:R-:W-:Y:S01]  /*0570*/  FADD R8, R11, R22 ;  /* 0x000000160b087221 */ /* 0x000fe20000000000 */
[----:B------:R-:W-:Y:S06]  /*0580*/  @P0 BRA `(.L_x_2) ;  /* 0xfffffffc00640947 */ /* 0x000fec000383ffff */
.L_x_1:
[----:B------:R-:W-:Y:S05]  /*0590*/  @!P1 BRA `(.L_x_0) ;  /* 0x0000000000d09947 */ /* 0x000fea0003800000 */
[----:B------:R-:W-:Y:S02]  /*05a0*/  ISETP.GE.U32.AND P0, PT, R25, 0x8, PT ;  /* 0x000000081900780c */ /* 0x000fe40003f06070 */
[----:B------:R-:W-:-:S04]  /*05b0*/  LOP3.LUT R11, R3, 0x7, RZ, 0xc0, !PT ;  /* 0x00000007030b7812 */ /* 0x000fc800078ec0ff */
[----:B------:R-:W-:-:S07]  /*05c0*/  ISETP.NE.AND P1, PT, R11, RZ, PT ;  /* 0x000000ff0b00720c */ /* 0x000fce0003f25270 */
[----:B------:R-:W-:Y:S06]  /*05d0*/  @!P0 BRA `(.L_x_3) ;  /* 0x0000000000508947 */ /* 0x000fec0003800000 */
[----:B------:R-:W0:Y:S01]  /*05e0*/  LDC.64 R4, c[0x0][0x380] ;  /* 0x0000e000ff047b82 */ /* 0x000e220000000a00 */
[----:B------:R-:W-:-:S05]  /*05f0*/  IADD3 R9, PT, PT, R0, R7, RZ ;  /* 0x0000000700097210 */ /* 0x000fca0007ffe0ff */
[----:B0-----:R-:W-:-:S05]  /*0600*/  IMAD.WIDE R4, R9, 0x4, R4 ;  /* 0x0000000409047825 */ /* 0x001fca00078e0204 */
[----:B------:R-:W2:Y:S04]  /*0610*/  LDG.E R9, desc[UR10][R4.64] ;  /* 0x0000000a04097981 */ /* 0x000ea8000c1e1900 */
[----:B------:R-:W3:Y:S04]  /*0620*/  LDG.E R10, desc[UR10][R4.64+0x4] ;  /* 0x0000040a040a7981 */ /* 0x000ee8000c1e1900 */
[----:B------:R-:W4:Y:S04]  /*0630*/  LDG.E R12, desc[UR10][R4.64+0x8] ;  /* 0x0000080a040c7981 */ /* 0x000f28000c1e1900 */
[----:B------:R-:W5:Y:S04]  /*0640*/  LDG.E R14, desc[UR10][R4.64+0xc] ;  /* 0x00000c0a040e7981 */ /* 0x000f68000c1e1900 */
[----:B------:R-:W5:Y:S04]  /*0650*/  LDG.E R16, desc[UR10][R4.64+0x10] ;  /* 0x0000100a04107981 */ /* 0x000f68000c1e1900 */
[----:B------:R-:W5:Y:S04]  /*0660*/  LDG.E R18, desc[UR10][R4.64+0x14] ;  /* 0x0000140a04127981 */ /* 0x000f68000c1e1900 */
[----:B------:R-:W5:Y:S04]  /*0670*/  LDG.E R20, desc[UR10][R4.64+0x18] ;  /* 0x0000180a04147981 */ /* 0x000f68000c1e1900 */
[----:B------:R-:W5:Y:S01]  /*0680*/  LDG.E R22, desc[UR10][R4.64+0x1c] ;  /* 0x00001c0a04167981 */ /* 0x000f62000c1e1900 */
[----:B------:R-:W-:Y:S01]  /*0690*/  IADD3 R7, PT, PT, R7, 0x8, RZ ;  /* 0x0000000807077810 */ /* 0x000fe20007ffe0ff */
[----:B--2---:R-:W-:-:S04]  /*06a0*/  FADD R9, R8, R9 ;  /* 0x0000000908097221 */ /* 0x004fc80000000000 */
[----:B---3--:R-:W-:-:S04]  /*06b0*/  FADD R9, R9, R10 ;  /* 0x0000000a09097221 */ /* 0x008fc80000000000 */
[----:B----4-:R-:W-:-:S04]  /*06c0*/  FADD R9, R9, R12 ;  /* 0x0000000c09097221 */ /* 0x010fc80000000000 */
[----:B-----5:R-:W-:-:S04]  /*06d0*/  FADD R9, R9, R14 ;  /* 0x0000000e09097221 */ /* 0x020fc80000000000 */
[----:B------:R-:W-:-:S04]  /*06e0*/  FADD R9, R9, R16 ;  /* 0x0000001009097221 */ /* 0x000fc80000000000 */
[----:B------:R-:W-:-:S04]  /*06f0*/  FADD R9, R9, R18 ;  /* 0x0000001209097221 */ /* 0x000fc80000000000 */
[----:B------:R-:W-:-:S04]  /*0700*/  FADD R9, R9, R20 ;  /* 0x0000001409097221 */ /* 0x000fc80000000000 */
[----:B------:R-:W-:-:S07]  /*0710*/  FADD R8, R9, R22 ;  /* 0x0000001609087221 */ /* 0x000fce0000000000 */
.L_x_3:
        /* <DEDUP_REMOVED lines=11> */
[----:B------:R-:W5:Y:S01]  /*07d0*/  LDG.E R15, desc[UR10][R4.64+0xc] ;  /* 0x00000c0a040f7981 */ /* 0x000f62000c1e1900 */
[----:B------:R-:W-:Y:S01]  /*07e0*/  IADD3 R7, PT, PT, R7, 0x4, RZ ;  /* 0x0000000407077810 */ /* 0x000fe20007ffe0ff */
[----:B--2---:R-:W-:-:S04]  /*07f0*/  FADD R11, R8, R11 ;  /* 0x0000000b080b7221 */ /* 0x004fc80000000000 */
[----:B---3--:R-:W-:-:S04]  /*0800*/  FADD R10, R11, R10 ;  /* 0x0000000a0b0a7221 */ /* 0x008fc80000000000 */
[----:B----4-:R-:W-:-:S04]  /*0810*/  FADD R10, R10, R13 ;  /* 0x0000000d0a0a7221 */ /* 0x010fc80000000000 */
[----:B-----5:R-:W-:-:S07]  /*0820*/  FADD R8, R10, R15 ;  /* 0x0000000f0a087221 */ /* 0x020fce0000000000 */
.L_x_4:
[----:B------:R-:W-:Y:S05]  /*0830*/  @!P1 BRA `(.L_x_0) ;  /* 0x0000000000289947 */ /* 0x000fea0003800000 */
[----:B------:R-:W0:Y:S01]  /*0840*/  LDC.64 R10, c[0x0][0x380] ;  /* 0x0000e000ff0a7b82 */ /* 0x000e220000000a00 */
[----:B------:R-:W-:Y:S01]  /*0850*/  IADD3 R7, PT, PT, R0, R7, RZ ;  /* 0x0000000700077210 */ /* 0x000fe20007ffe0ff */
[----:B------:R-:W-:-:S07]  /*0860*/  IMAD.MOV R9, RZ, RZ, -R9 ;  /* 0x000000ffff097224 */ /* 0x000fce00078e0a09 */
.L_x_5:
[----:B0-----:R-:W-:-:S06]  /*0870*/  IMAD.WIDE R4, R7, 0x4, R10 ;  /* 0x0000000407047825 */ /* 0x001fcc00078e020a */
[----:B------:R-:W2:Y:S01]  /*0880*/  LDG.E R5, desc[UR10][R4.64] ;  /* 0x0000000a04057981 */ /* 0x000ea2000c1e1900 */
[----:B------:R-:W-:Y:S02]  /*0890*/  IADD3 R9, PT, PT, R9, 0x1, RZ ;  /* 0x0000000109097810 */ /* 0x000fe40007ffe0ff */
[----:B------:R-:W-:Y:S02]  /*08a0*/  IADD3 R7, PT, PT, R7, 0x1, RZ ;  /* 0x0000000107077810 */ /* 0x000fe40007ffe0ff */
[----:B------:R-:W-:Y:S01]  /*08b0*/  ISETP.NE.AND P0, PT, R9, RZ, PT ;  /* 0x000000ff0900720c */ /* 0x000fe20003f05270 */
[----:B--2---:R-:W-:-:S12]  /*08c0*/  FADD R8, R5, R8 ;  /* 0x0000000805087221 */ /* 0x004fd80000000000 */
[----:B------:R-:W-:Y:S05]  /*08d0*/  @P0 BRA `(.L_x_5) ;  /* 0xfffffffc00e40947 */ /* 0x000fea000383ffff */
.L_x_0:
[----:B------:R-:W-:Y:S01]  /*08e0*/  I2FP.F32.S32 R3, R3 ;  /* 0x0000000300037245 */ /* 0x000fe20000201400 */
[----:B------:R-:W-:Y:S03]  /*08f0*/  BSSY.RECONVERGENT B0, `(.L_x_6) ;  /* 0x000000d000007945 */ /* 0x000fe60003800200 */
[----:B------:R-:W0:Y:S08]  /*0900*/  MUFU.RCP R0, R3 ;  /* 0x0000000300007308 */ /* 0x000e300000001000 */
[----:B------:R-:W1:Y:S01]  /*0910*/  FCHK P0, R8, R3 ;  /* 0x0000000308007302 */ /* 0x000e620000000000 */
[----:B0-----:R-:W-:-:S04]  /*0920*/  FFMA R5, -R3, R0, 1 ;  /* 0x3f80000003057423 */ /* 0x001fc80000000100 */
[----:B------:R-:W-:-:S04]  /*0930*/  FFMA R0, R0, R5, R0 ;  /* 0x0000000500007223 */ /* 0x000fc80000000000 */
[----:B------:R-:W-:-:S04]  /*0940*/  FFMA R7, R0, R8, RZ ;  /* 0x0000000800077223 */ /* 0x000fc800000000ff */
[----:B------:R-:W-:-:S04]  /*0950*/  FFMA R4, -R3, R7, R8 ;  /* 0x0000000703047223 */ /* 0x000fc80000000108 */
[----:B------:R-:W-:Y:S01]  /*0960*/  FFMA R7, R0, R4, R7 ;  /* 0x0000000400077223 */ /* 0x000fe20000000007 */
[----:B-1----:R-:W-:Y:S06]  /*0970*/  @!P0 BRA `(.L_x_7) ;  /* 0x0000000000108947 */ /* 0x002fec0003800000 */
[----:B------:R-:W-:Y:S02]  /*0980*/  MOV R0, R8 ;  /* 0x0000000800007202 */ /* 0x000fe40000000f00 */
[----:B------:R-:W-:-:S07]  /*0990*/  MOV R4, 0x9b0 ;  /* 0x000009b000047802 */ /* 0x000fce0000000f00 */
[----:B------:R-:W-:Y:S05]  /*09a0*/  CALL.REL.NOINC `($__internal_1_$__cuda_sm3x_div_rn_noftz_f32_slowpath) ;  /* 0x0000000c00b07944 */ /* 0x000fea0003c00000 */
[----:B------:R-:W-:-:S07]  /*09b0*/  MOV R7, R0 ;  /* 0x0000000000077202 */ /* 0x000fce0000000f00 */
.L_x_7:
[----:B------:R-:W-:Y:S05]  /*09c0*/  BSYNC.RECONVERGENT B0 ;  /* 0x0000000000007941 */ /* 0x000fea0003800200 */
.L_x_6:
[----:B------:R-:W-:Y:S01]  /*09d0*/  HFMA2 R8, -RZ, RZ, 0, 0 ;  /* 0x00000000ff087431 */ /* 0x000fe200000001ff */
[----:B------:R-:W-:Y:S06]  /*09e0*/  @!P2 BRA `(.L_x_8) ;  /* 0x000000080020a947 */ /* 0x000fec0003800000 */
[----:B------:R-:W0:Y:S01]  /*09f0*/  LDCU UR5, c[0x0][0x394] ;  /* 0x00007280ff0577ac */ /* 0x000e220008000800 */
[----:B------:R-:W-:Y:S01]  /*0a00*/  MOV R8, RZ ;  /* 0x000000ff00087202 */ /* 0x000fe20000000f00 */
[----:B------:R-:W-:Y:S01]  /*0a10*/  UMOV UR4, URZ ;  /* 0x000000ff00047c82 */ /* 0x000fe20008000000 */
[----:B0-----:R-:W-:Y:S02]  /*0a20*/  UISETP.GE.U32.AND UP1, UPT, UR5, 0x10, UPT ;  /* 0x000000100500788c */ /* 0x001fe4000bf26070 */
[----:B------:R-:W-:Y:S01]  /*0a30*/  IMAD R0, R2, UR5, RZ ;  /* 0x0000000502007c24 */ /* 0x000fe2000f8e02ff */
[----:B------:R-:W-:-:S04]  /*0a40*/  ULOP3.LUT UR9, UR5, 0xf, URZ, 0xc0, !UPT ;  /* 0x0000000f05097892 */ /* 0x000fc8000f8ec0ff */
[----:B------:R-:W-:Y:S02]  /*0a50*/  UISETP.NE.AND UP0, UPT, UR9, URZ, UPT ;  /* 0x000000ff0900728c */ /* 0x000fe4000bf05270 */
[----:B------:R-:W-:Y:S09]  /*0a60*/  BRA.U !UP1, `(.L_x_9) ;  /* 0x0000000109f87547 */ /* 0x000ff2000b800000 */
[----:B------:R-:W0:Y:S01]  /*0a70*/  LDCU.64 UR6, c[0x0][0x380] ;  /* 0x00007000ff0677ac */ /* 0x000e220008000a00 */
[----:B------:R-:W-:Y:S02]  /*0a80*/  MOV R8, RZ ;  /* 0x000000ff00087202 */ /* 0x000fe40000000f00 */
[----:B------:R-:W-:Y:S01]  /*0a90*/  MOV R9, R0 ;  /* 0x0000000000097202 */ /* 0x000fe20000000f00 */
[----:B------:R-:W-:-:S04]  /*0aa0*/  ULOP3.LUT UR4, UR5, 0x7ffffff0, URZ, 0xc0, !UPT ;  /* 0x7ffffff005047892 */ /* 0x000fc8000f8ec0ff */
[----:B------:R-:W-:Y:S02]  /*0ab0*/  UIADD3 UR8, UPT, UPT, -UR4, URZ, URZ ;  /* 0x000000ff04087290 */ /* 0x000fe4000fffe1ff */
[----:B0-----:R-:W-:-:S04]  /*0ac0*/  UIADD3 UR6, UP1, UPT, UR6, 0x20, URZ ;  /* 0x0000002006067890 */ /* 0x001fc8000ff3e0ff */
[----:B------:R-:W-:-:S12]  /*0ad0*/  UIADD3.X UR7, UPT, UPT, URZ, UR7, URZ, UP1, !UPT ;  /* 0x00000007ff077290 */ /* 0x000fd80008ffe4ff */
.L_x_10:
        /* <DEDUP_REMOVED lines=18> */
[----:B------:R0:W5:Y:S01]  /*0c00*/  LDG.E R15, desc[UR10][R4.64+0x1c] ;  /* 0x00001c0a040f7981 */ /* 0x000162000c1e1900 */
[----:B------:R-:W-:Y:S01]  /*0c10*/  UIADD3 UR8, UPT, UPT, UR8, 0x10, URZ ;  /* 0x0000001008087890 */ /* 0x000fe2000fffe0ff */
[----:B------:R-:W-:-:S03]  /*0c20*/  IADD3 R9, PT, PT, R9, 0x10, RZ ;  /* 0x0000001009097810 */ /* 0x000fc60007ffe0ff */
[----:B------:R-:W-:Y:S01]  /*0c30*/  UISETP.NE.AND UP1, UPT, UR8, URZ, UPT ;  /* 0x000000ff0800728c */ /* 0x000fe2000bf25270 */
[----:B--2---:R-:W-:-:S04]  /*0c40*/  FADD R17, R17, -R7 ;  /* 0x8000000711117221 */ /* 0x004fc80000000000 */
[----:B------:R-:W-:Y:S01]  /*0c50*/  FFMA R8, R17, R17, R8 ;  /* 0x0000001111087223 */ /* 0x000fe20000000008 */
[--C-:B---3--:R-:W-:Y:S01]  /*0c60*/  FADD R19, R19, -R7.reuse ;  /* 0x8000000713137221 */ /* 0x108fe20000000000 */
[----:B----4-:R-:W-:-:S03]  /*0c70*/  FADD R21, R21, -R7 ;  /* 0x8000000715157221 */ /* 0x010fc60000000000 */
[----:B------:R-:W-:Y:S01]  /*0c80*/  FFMA R8, R19, R19, R8 ;  /* 0x0000001313087223 */ /* 0x000fe20000000008 */
[----:B-----5:R-:W-:-:S03]  /*0c90*/  FADD R13, R13, -R7 ;  /* 0x800000070d0d7221 */ /* 0x020fc60000000000 */
[----:B------:R-:W-:Y:S01]  /*0ca0*/  FFMA R8, R21, R21, R8 ;  /* 0x0000001515087223 */ /* 0x000fe20000000008 */
[----:B------:R-:W-:-:S03]  /*0cb0*/  FADD R11, R11, -R7 ;  /* 0x800000070b0b7221 */ /* 0x000fc60000000000 */
[----:B------:R-:W-:Y:S01]  /*0cc0*/  FFMA R8, R13, R13, R8 ;  /* 0x0000000d0d087223 */ /* 0x000fe20000000008 */
[----:B0-----:R-:W-:-:S03]  /*0cd0*/  FADD R5, R28, -R7 ;  /* 0x800000071c057221 */ /* 0x001fc60000000000 */
[----:B------:R-:W-:-:S04]  /*0ce0*/  FFMA R8, R11, R11, R8 ;  /* 0x0000000b0b087223 */ /* 0x000fc80000000008 */
[----:B------:R-:W-:Y:S01]  /*0cf0*/  FFMA R8, R5, R5, R8 ;  /* 0x0000000505087223 */ /* 0x000fe20000000008 */
[----:B------:R-:W-:-:S04]  /*0d00*/  FADD R5, R26, -R7 ;  /* 0x800000071a057221 */ /* 0x000fc80000000000 */
        /* <DEDUP_REMOVED lines=13> */
[--C-:B------:R-:W-:Y:S01]  /*0de0*/  FADD R5, R12, -R7.reuse ;  /* 0x800000070c057221 */ /* 0x100fe20000000000 */
[----:B------:R-:W-:-:S03]  /*0df0*/  FADD R15, R15, -R7 ;  /* 0x800000070f0f7221 */ /* 0x000fc60000000000 */
[----:B------:R-:W-:Y:S01]  /*0e00*/  FFMA R8, R5, R5, R8 ;  /* 0x0000000505087223 */ /* 0x000fe20000000008 */
[----:B------:R-:W-:-:S04]  /*0e10*/  FADD R5, R10, -R7 ;  /* 0x800000070a057221 */ /* 0x000fc80000000000 */
[----:B------:R-:W-:-:S04]  /*0e20*/  FFMA R8, R5, R5, R8 ;  /* 0x0000000505087223 */ /* 0x000fc80000000008 */
[----:B------:R-:W-:Y:S01]  /*0e30*/  FFMA R8, R15, R15, R8 ;  /* 0x0000000f0f087223 */ /* 0x000fe20000000008 */
[----:B------:R-:W-:Y:S06]  /*0e40*/  BRA.U UP1, `(.L_x_10) ;  /* 0xfffffffd01247547 */ /* 0x000fec000b83ffff */
.L_x_9:
[----:B------:R-:W-:Y:S05]  /*0e50*/  BRA.U !UP0, `(.L_x_8) ;  /* 0x0000000508047547 */ /* 0x000fea000b800000 */
[----:B------:R-:W-:Y:S02]  /*0e60*/  UISETP.GE.U32.AND UP0, UPT, UR9, 0x8, UPT ;  /* 0x000000080900788c */ /* 0x000fe4000bf06070 */
[----:B------:R-:W-:-:S04]  /*0e70*/  ULOP3.LUT UR6, UR5, 0x7, URZ, 0xc0, !UPT ;  /* 0x0000000705067892 */ /* 0x000fc8000f8ec0ff */
[----:B------:R-:W-:-:S03]  /*0e80*/  UISETP.NE.AND UP1, UPT, UR6, URZ, UPT ;  /* 0x000000ff0600728c */ /* 0x000fc6000bf25270 */
[----:B------:R-:W-:Y:S08]  /*0e90*/  BRA.U !UP0, `(.L_x_11) ;  /* 0x0000000108707547 */ /* 0x000ff0000b800000 */
[----:B------:R-:W0:Y:S01]  /*0ea0*/  LDC.64 R4, c[0x0][0x380] ;  /* 0x0000e000ff047b82 */ /* 0x000e220000000a00 */
[----:B------:R-:W-:-:S05]  /*0eb0*/  IADD3 R9, PT, PT, R0, UR4, RZ ;  /* 0x0000000400097c10 */ /* 0x000fca000fffe0ff */
        /* <DEDUP_REMOVED lines=8> */
[----:B------:R0:W5:Y:S01]  /*0f40*/  LDG.E R24, desc[UR10][R4.64+0x1c] ;  /* 0x00001c0a04187981 */ /* 0x000162000c1e1900 */
[----:B------:R-:W-:Y:S01]  /*0f50*/  UIADD3 UR4, UPT, UPT, UR4, 0x8, URZ ;  /* 0x0000000804047890 */ /* 0x000fe2000fffe0ff */
[----:B--2---:R-:W-:-:S04]  /*0f60*/  FADD R9, R10, -R7 ;  /* 0x800000070a097221 */ /* 0x004fc80000000000 */
[----:B------:R-:W-:Y:S01]  /*0f70*/  FFMA R8, R9, R9, R8 ;  /* 0x0000000909087223 */ /* 0x000fe20000000008 */
[----:B---3--:R-:W-:-:S04]  /*0f80*/  FADD R9, R12, -R7 ;  /* 0x800000070c097221 */ /* 0x008fc80000000000 */
[----:B------:R-:W-:Y:S01]  /*0f90*/  FFMA R8, R9, R9, R8 ;  /* 0x0000000909087223 */ /* 0x000fe20000000008 */
[----:B----4-:R-:W-:-:S04]  /*0fa0*/  FADD R9, R14, -R7 ;  /* 0x800000070e097221 */ /* 0x010fc80000000000 */
[----:B------:R-:W-:Y:S01]  /*0fb0*/  FFMA R8, R9, R9, R8 ;  /* 0x0000000909087223 */ /* 0x000fe20000000008 */
[----:B-----5:R-:W-:-:S04]  /*0fc0*/  FADD R9, R16, -R7 ;  /* 0x8000000710097221 */ /* 0x020fc80000000000 */
[----:B------:R-:W-:Y:S01]  /*0fd0*/  FFMA R8, R9, R9, R8 ;  /* 0x0000000909087223 */ /* 0x000fe20000000008 */
[--C-:B------:R-:W-:Y:S01]  /*0fe0*/  FADD R9, R18, -R7.reuse ;  /* 0x8000000712097221 */ /* 0x100fe20000000000 */
[----:B0-----:R-:W-:-:S03]  /*0ff0*/  FADD R5, R20, -R7 ;  /* 0x8000000714057221 */ /* 0x001fc60000000000 */
[----:B------:R-:W-:Y:S01]  /*1000*/  FFMA R8, R9, R9, R8 ;  /* 0x0000000909087223 */ /* 0x000fe20000000008 */
[----:B------:R-:W-:-:S03]  /*1010*/  FADD R9, R22, -R7 ;  /* 0x8000000716097221 */ /* 0x000fc60000000000 */
[----:B------:R-:W-:Y:S01]  /*1020*/  FFMA R8, R5, R5, R8 ;  /* 0x0000000505087223 */ /* 0x000fe20000000008 */
[----:B------:R-:W-:-:S03]  /*1030*/  FADD R5, R24, -R7 ;  /* 0x8000000718057221 */ /* 0x000fc60000000000 */
[----:B------:R-:W-:-:S04]  /*1040*/  FFMA R8, R9, R9, R8 ;  /* 0x0000000909087223 */ /* 0x000fc80000000008 */
[----:B------:R-:W-:-:S07]  /*1050*/  FFMA R8, R5, R5, R8 ;  /* 0x0000000505087223 */ /* 0x000fce0000000008 */
.L_x_11:
        /* <DEDUP_REMOVED lines=11> */
[----:B------:R-:W5:Y:S01]  /*1110*/  LDG.E R16, desc[UR10][R4.64+0xc] ;  /* 0x00000c0a04107981 */ /* 0x000f62000c1e1900 */
[----:B------:R-:W-:Y:S01]  /*1120*/  UIADD3 UR4, UPT, UPT, UR4, 0x4, URZ ;  /* 0x0000000404047890 */ /* 0x000fe2000fffe0ff */
[----:B--2---:R-:W-:-:S04]  /*1130*/  FADD R9, R10, -R7 ;  /* 0x800000070a097221 */ /* 0x004fc80000000000 */
[----:B------:R-:W-:Y:S01]  /*1140*/  FFMA R8, R9, R9, R8 ;  /* 0x0000000909087223 */ /* 0x000fe20000000008 */
[--C-:B---3--:R-:W-:Y:S01]  /*1150*/  FADD R9, R12, -R7.reuse ;  /* 0x800000070c097221 */ /* 0x108fe20000000000 */
[----:B----4-:R-:W-:-:S03]  /*1160*/  FADD R11, R14, -R7 ;  /* 0x800000070e0b7221 */ /* 0x010fc60000000000 */
[----:B------:R-:W-:Y:S01]  /*1170*/  FFMA R8, R9, R9, R8 ;  /* 0x0000000909087223 */ /* 0x000fe20000000008 */
[----:B-----5:R-:W-:-:S03]  /*1180*/  FADD R9, R16, -R7 ;  /* 0x8000000710097221 */ /* 0x020fc60000000000 */
[----:B------:R-:W-:-:S04]  /*1190*/  FFMA R8, R11, R11, R8 ;  /* 0x0000000b0b087223 */ /* 0x000fc80000000008 */
[----:B------:R-:W-:-:S07]  /*11a0*/  FFMA R8, R9, R9, R8 ;  /* 0x0000000909087223 */ /* 0x000fce0000000008 */
.L_x_12:
[----:B------:R-:W-:Y:S05]  /*11b0*/  BRA.U !UP1, `(.L_x_8) ;  /* 0x00000001092c7547 */ /* 0x000fea000b800000 */
[----:B------:R-:W0:Y:S01]  /*11c0*/  LDC.64 R10, c[0x0][0x380] ;  /* 0x0000e000ff0a7b82 */ /* 0x000e220000000a00 */
[----:B------:R-:W-:Y:S01]  /*11d0*/  IADD3 R9, PT, PT, R0, UR4, RZ ;  /* 0x0000000400097c10 */ /* 0x000fe2000fffe0ff */
[----:B------:R-:W-:-:S12]  /*11e0*/  UIADD3 UR5, UPT, UPT, -UR5, URZ, URZ ;  /* 0x000000ff05057290 */ /* 0x000fd8000fffe1ff */
.L_x_13:
[----:B0-----:R-:W-:-:S06]  /*11f0*/  IMAD.WIDE R4, R9, 0x4, R10 ;  /* 0x0000000409047825 */ /* 0x001fcc00078e020a */
[----:B------:R-:W2:Y:S01]  /*1200*/  LDG.E R4, desc[UR10][R4.64] ;  /* 0x0000000a04047981 */ /* 0x000ea2000c1e1900 */
[----:B------:R-:W-:Y:S01]  /*1210*/  UIADD3 UR5, UPT, UPT, UR5, 0x1, URZ ;  /* 0x0000000105057890 */ /* 0x000fe2000fffe0ff */
[----:B------:R-:W-:-:S03]  /*1220*/  IADD3 R9, PT, PT, R9, 0x1, RZ ;  /* 0x0000000109097810 */ /* 0x000fc60007ffe0ff */
[----:B------:R-:W-:Y:S01]  /*1230*/  UISETP.NE.AND UP0, UPT, UR5, URZ, UPT ;  /* 0x000000ff0500728c */ /* 0x000fe2000bf05270 */
[----:B--2---:R-:W-:-:S04]  /*1240*/  FADD R13, R4, -R7 ;  /* 0x80000007040d7221 */ /* 0x004fc80000000000 */
[----:B------:R-:W-:-:S04]  /*1250*/  FFMA R8, R13, R13, R8 ;  /* 0x0000000d0d087223 */ /* 0x000fc80000000008 */
[----:B------:R-:W-:Y:S05]  /*1260*/  BRA.U UP0, `(.L_x_13) ;  /* 0xfffffffd00e07547 */ /* 0x000fea000b83ffff */
.L_x_8:
[----:B------:R-:W0:Y:S01]  /*1270*/  MUFU.RCP R0, R3 ;  /* 0x0000000300007308 */ /* 0x000e220000001000 */
[----:B------:R-:W-:Y:S07]  /*1280*/  BSSY.RECONVERGENT B0, `(.L_x_14) ;  /* 0x000000b000007945 */ /* 0x000fee0003800200 */
        /* <DEDUP_REMOVED lines=10> */
.L_x_15:
[----:B------:R-:W-:Y:S05]  /*1330*/  BSYNC.RECONVERGENT B0 ;  /* 0x0000000000007941 */ /* 0x000fea0003800200 */
.L_x_14:
[----:B------:R-:W-:Y:S01]  /*1340*/  VIADD R3, R0, 0xf3000000 ;  /* 0xf300000000037836 */ /* 0x000fe20000000000 */
[----:B------:R0:W1:Y:S01]  /*1350*/  MUFU.RSQ R5, R0 ;  /* 0x0000000000057308 */ /* 0x0000620000001400 */
[----:B------:R-:W-:Y:S03]  /*1360*/  BSSY.RECONVERGENT B0, `(.L_x_16) ;  /* 0x000000b000007945 */ /* 0x000fe60003800200 */
[----:B------:R-:W-:-:S13]  /*1370*/  ISETP.GT.U32.AND P0, PT, R3, 0x727fffff, PT ;  /* 0x727fffff0300780c */ /* 0x000fda0003f04070 */
[----:B01----:R-:W-:Y:S05]  /*1380*/  @!P0 BRA `(.L_x_17) ;  /* 0x0000000000108947 */ /* 0x003fea0003800000 */
[----:B------:R-:W-:-:S07]  /*1390*/  MOV R10, 0x13b0 ;  /* 0x000013b0000a7802 */ /* 0x000fce0000000f00 */
[----:B------:R-:W-:Y:S05]  /*13a0*/  CALL.REL.NOINC `($__internal_0_$__cuda_sm20_sqrt_rn_f32_slowpath) ;  /* 0x0000000000d87944 */ /* 0x000fea0003c00000 */
[----:B------:R-:W-:Y:S01]  /*13b0*/  MOV R0, R3 ;  /* 0x0000000300007202 */ /* 0x000fe20000000f00 */
[----:B------:R-:W-:Y:S06]  /*13c0*/  BRA `(.L_x_18) ;  /* 0x0000000000107947 */ /* 0x000fec0003800000 */
.L_x_17:
[C---:B------:R-:W-:Y:S01]  /*13d0*/  FMUL.FTZ R3, R5.reuse, R0 ;  /* 0x0000000005037220 */ /* 0x040fe20000410000 */
[----:B------:R-:W-:-:S03]  /*13e0*/  FMUL.FTZ R4, R5, 0.5 ;  /* 0x3f00000005047820 */ /* 0x000fc60000410000 */
[----:B------:R-:W-:-:S04]  /*13f0*/  FFMA R0, -R3, R3, R0 ;  /* 0x0000000303007223 */ /* 0x000fc80000000100 */
[----:B------:R-:W-:-:S07]  /*1400*/  FFMA R0, R0, R4, R3 ;  /* 0x0000000400007223 */ /* 0x000fce0000000003 */
.L_x_18:
[----:B------:R-:W-:Y:S05]  /*1410*/  BSYNC.RECONVERGENT B0 ;  /* 0x0000000000007941 */ /* 0x000fea0003800200 */
.L_x_16:
[----:B------:R-:W0:Y:S01]  /*1420*/  LDC R8, c[0x0][0x394] ;  /* 0x0000e500ff087b82 */ /* 0x000e220000000800 */
[----:B------:R-:W-:Y:S02]  /*1430*/  ISETP.GE.AND P1, PT, R6, RZ, PT ;  /* 0x000000ff0600720c */ /* 0x000fe40003f26270 */
[----:B0-----:R-:W-:Y:S02]  /*1440*/  IABS R3, R8 ;  /* 0x0000000800037213 */ /* 0x001fe40000000000 */
[----:B------:R-:W-:Y:S02]  /*1450*/  ISETP.NE.AND P2, PT, R8, RZ, PT ;  /* 0x000000ff0800720c */ /* 0x000fe40003f45270 */
[----:B------:R-:W0:Y:S08]  /*1460*/  I2F.RP R9, R3 ;  /* 0x0000000300097306 */ /* 0x000e300000209400 */
[----:B0-----:R-:W0:Y:S02]  /*1470*/  MUFU.RCP R9, R9 ;  /* 0x0000000900097308 */ /* 0x001e240000001000 */
[----:B0-----:R-:W-:-:S06]  /*1480*/  IADD3 R4, PT, PT, R9, 0xffffffe, RZ ;  /* 0x0ffffffe09047810 */ /* 0x001fcc0007ffe0ff */
[----:B------:R0:W1:Y:S02]  /*1490*/  F2I.FTZ.U32.TRUNC.NTZ R5, R4 ;  /* 0x0000000400057305 */ /* 0x000064000021f000 */
[----:B0-----:R-:W-:Y:S01]  /*14a0*/  HFMA2 R4, -RZ, RZ, 0, 0 ;  /* 0x00000000ff047431 */ /* 0x001fe200000001ff */
[----:B-1----:R-:W-:-:S05]  /*14b0*/  IADD3 R10, PT, PT, RZ, -R5, RZ ;  /* 0x80000005ff0a7210 */ /* 0x002fca0007ffe0ff */
[----:B------:R-:W-:Y:S01]  /*14c0*/  IMAD R11, R10, R3, RZ ;  /* 0x000000030a0b7224 */ /* 0x000fe200078e02ff */
[----:B------:R-:W-:-:S03]  /*14d0*/  IABS R10, R6 ;  /* 0x00000006000a7213 */ /* 0x000fc60000000000 */
[----:B------:R-:W-:Y:S02]  /*14e0*/  IMAD.HI.U32 R11, R5, R11, R4 ;  /* 0x0000000b050b7227 */ /* 0x000fe400078e0004 */
[----:B------:R-:W0:Y:S04]  /*14f0*/  LDC.64 R4, c[0x0][0x380] ;  /* 0x0000e000ff047b82 */ /* 0x000e280000000a00 */
[----:B------:R-:W-:-:S05]  /*1500*/  IMAD.HI.U32 R11, R11, R10, RZ ;  /* 0x0000000a0b0b7227 */ /* 0x000fca00078e00ff */
[----:B------:R-:W-:-:S05]  /*1510*/  IADD3 R11, PT, PT, -R11, RZ, RZ ;  /* 0x000000ff0b0b7210 */ /* 0x000fca0007ffe1ff */
[----:B------:R-:W-:-:S05]  /*1520*/  IMAD R10, R3, R11, R10 ;  /* 0x0000000b030a7224 */ /* 0x000fca00078e020a */
[----:B------:R-:W-:-:S13]  /*1530*/  ISETP.GT.U32.AND P0, PT, R3, R10, PT ;  /* 0x0000000a0300720c */ /* 0x000fda0003f04070 */
[----:B------:R-:W-:-:S04]  /*1540*/  @!P0 IADD3 R10, PT, PT, R10, -R3, RZ ;  /* 0x800000030a0a8210 */ /* 0x000fc80007ffe0ff */
[----:B------:R-:W-:-:S13]  /*1550*/  ISETP.GT.U32.AND P0, PT, R3, R10, PT ;  /* 0x0000000a0300720c */ /* 0x000fda0003f04070 */
[----:B------:R-:W-:-:S04]  /*1560*/  @!P0 IADD3 R10, PT, PT, R10, -R3, RZ ;  /* 0x800000030a0a8210 */ /* 0x000fc80007ffe0ff */
[----:B------:R-:W-:-:S04]  /*1570*/  MOV R3, R10 ;  /* 0x0000000a00037202 */ /* 0x000fc80000000f00 */
[----:B------:R-:W-:Y:S02]  /*1580*/  @!P1 IADD3 R3, PT, PT, -R3, RZ, RZ ;  /* 0x000000ff03039210 */ /* 0x000fe40007ffe1ff */
[----:B------:R-:W-:-:S05]  /*1590*/  @!P2 LOP3.LUT R3, RZ, R8, RZ, 0x33, !PT ;  /* 0x00000008ff03a212 */ /* 0x000fca00078e33ff */
[----:B------:R-:W-:-:S04]  /*15a0*/  IMAD R2, R2, R8, R3 ;  /* 0x0000000802027224 */ /* 0x000fc800078e0203 */
[----:B0-----:R-:W-:-:S06]  /*15b0*/  IMAD.WIDE R4, R2, 0x4, R4 ;  /* 0x0000000402047825 */ /* 0x001fcc00078e0204 */
[----:B------:R-:W2:Y:S01]  /*15c0*/  LDG.E R4, desc[UR10][R4.64] ;  /* 0x0000000a04047981 */ /* 0x000ea2000c1e1900 */
[----:B------:R-:W-:Y:S01]  /*15d0*/  FADD R9, R0, 9.9999999392252902908e-09 ;  /* 0x322bcc7700097421 */ /* 0x000fe20000000000 */
[----:B------:R-:W-:Y:S03]  /*15e0*/  BSSY.RECONVERGENT B0, `(.L_x_19) ;  /* 0x000000e000007945 */ /* 0x000fe60003800200 */
[----:B------:R-:W0:Y:S02]  /*15f0*/  MUFU.RCP R3, R9 ;  /* 0x0000000900037308 */ /* 0x000e240000001000 */
[----:B0-----:R-:W-:-:S04]  /*1600*/  FFMA R6, -R9, R3, 1 ;  /* 0x3f80000009067423 */ /* 0x001fc80000000103 */
[----:B------:R-:W-:Y:S01]  /*1610*/  FFMA R3, R3, R6, R3 ;  /* 0x0000000603037223 */ /* 0x000fe20000000003 */
[----:B--2---:R-:W-:-:S04]  /*1620*/  FADD R0, R4, -R7 ;  /* 0x8000000704007221 */ /* 0x004fc80000000000 */
[----:B------:R-:W0:Y:S01]  /*1630*/  FCHK P0, R0, R9 ;  /* 0x0000000900007302 */ /* 0x000e220000000000 */
[----:B------:R-:W-:-:S04]  /*1640*/  FFMA R6, R0, R3, RZ ;  /* 0x0000000300067223 */ /* 0x000fc800000000ff */
[----:B------:R-:W-:-:S04]  /*1650*/  FFMA R7, -R9, R6, R0 ;  /* 0x0000000609077223 */ /* 0x000fc80000000100 */
[----:B------:R-:W-:Y:S01]  /*1660*/  FFMA R7, R3, R7, R6 ;  /* 0x0000000703077223 */ /* 0x000fe20000000006 */
[----:B0-----:R-:W-:Y:S06]  /*1670*/  @!P0 BRA `(.L_x_20) ;  /* 0x0000000000108947 */ /* 0x001fec0003800000 */
[----:B------:R-:W-:Y:S02]  /*1680*/  MOV R3, R9 ;  /* 0x0000000900037202 */ /* 0x000fe40000000f00 */
[----:B------:R-:W-:-:S07]  /*1690*/  MOV R4, 0x16b0 ;  /* 0x000016b000047802 */ /* 0x000fce0000000f00 */
[----:B------:R-:W-:Y:S05]  /*16a0*/  CALL.REL.NOINC `($__internal_1_$__cuda_sm3x_div_rn_noftz_f32_slowpath) ;  /* 0x0000000000707944 */ /* 0x000fea0003c00000 */
[----:B------:R-:W-:-:S07]  /*16b0*/  MOV R7, R0 ;  /* 0x0000000000077202 */ /* 0x000fce0000000f00 */
.L_x_20:
[----:B------:R-:W-:Y:S05]  /*16c0*/  BSYNC.RECONVERGENT B0 ;  /* 0x0000000000007941 */ /* 0x000fea0003800200 */
.L_x_19:
[----:B------:R-:W0:Y:S02]  /*16d0*/  LDC.64 R4, c[0x0][0x388] ;  /* 0x0000e200ff047b82 */ /* 0x000e240000000a00 */
[----:B0-----:R-:W-:-:S05]  /*16e0*/  IMAD.WIDE R2, R2, 0x4, R4 ;  /* 0x0000000402027825 */ /* 0x001fca00078e0204 */
[----:B------:R-:W-:Y:S01]  /*16f0*/  STG.E desc[UR10][R2.64], R7 ;  /* 0x0000000702007986 */ /* 0x000fe2000c10190a */
[----:B------:R-:W-:Y:S05]  /*1700*/  EXIT ;  /* 0x000000000000794d */ /* 0x000fea0003800000 */
        .weak           $__internal_0_$__cuda_sm20_sqrt_rn_f32_slowpath
        .type           $__internal_0_$__cuda_sm20_sqrt_rn_f32_slowpath,@function
        .size           $__internal_0_$__cuda_sm20_sqrt_rn_f32_slowpath,($__internal_1_$__cuda_sm3x_div_rn_noftz_f32_slowpath - $__internal_0_$__cuda_sm20_sqrt_rn_f32_slowpath)
$__internal_0_$__cuda_sm20_sqrt_rn_f32_slowpath:
[----:B------:R-:W-:-:S13]  /*1710*/  LOP3.LUT P0, RZ, R0, 0x7fffffff, RZ, 0xc0, !PT ;  /* 0x7fffffff00ff7812 */ /* 0x000fda000780c0ff */
[----:B------:R-:W-:Y:S01]  /*1720*/  @!P0 MOV R3, R0 ;  /* 0x0000000000038202 */ /* 0x000fe20000000f00 */
[----:B------:R-:W-:Y:S06]  /*1730*/  @!P0 BRA `(.L_x_21) ;  /* 0x0000000000408947 */ /* 0x000fec0003800000 */
[----:B------:R-:W-:-:S13]  /*1740*/  FSETP.GEU.FTZ.AND P0, PT, R0, RZ, PT ;  /* 0x000000ff0000720b */ /* 0x000fda0003f1e000 */
[----:B------:R-:W-:Y:S01]  /*1750*/  @!P0 MOV R3, 0x7fffffff ;  /* 0x7fffffff00038802 */ /* 0x000fe20000000f00 */
[----:B------:R-:W-:Y:S06]  /*1760*/  @!P0 BRA `(.L_x_21) ;  /* 0x0000000000348947 */ /* 0x000fec0003800000 */
[----:B------:R-:W-:-:S13]  /*1770*/  FSETP.GTU.FTZ.AND P0, PT, |R0|, +INF , PT ;  /* 0x7f8000000000780b */ /* 0x000fda0003f1c200 */
[----:B------:R-:W-:Y:S01]  /*1780*/  @P0 FADD.FTZ R3, R0, 1 ;  /* 0x3f80000000030421 */ /* 0x000fe20000010000 */
[----:B------:R-:W-:Y:S06]  /*1790*/  @P0 BRA `(.L_x_21) ;  /* 0x0000000000280947 */ /* 0x000fec0003800000 */
[----:B------:R-:W-:-:S13]  /*17a0*/  FSETP.NEU.FTZ.AND P0, PT, |R0|, +INF , PT ;  /* 0x7f8000000000780b */ /* 0x000fda0003f1d200 */
[----:B------:R-:W-:-:S04]  /*17b0*/  @P0 FFMA R4, R0, 1.84467440737095516160e+19, RZ ;  /* 0x5f80000000040823 */ /* 0x000fc800000000ff */
[----:B------:R-:W0:Y:S02]  /*17c0*/  @P0 MUFU.RSQ R3, R4 ;  /* 0x0000000400030308 */ /* 0x000e240000001400 */
[----:B0-----:R-:W-:Y:S01]  /*17d0*/  @P0 FMUL.FTZ R5, R4, R3 ;  /* 0x0000000304050220 */ /* 0x001fe20000410000 */
[----:B------:R-:W-:Y:S01]  /*17e0*/  @P0 FMUL.FTZ R9, R3, 0.5 ;  /* 0x3f00000003090820 */ /* 0x000fe20000410000 */
[----:B------:R-:W-:Y:S02]  /*17f0*/  @!P0 MOV R3, R0 ;  /* 0x0000000000038202 */ /* 0x000fe40000000f00 */
[----:B------:R-:W-:-:S04]  /*1800*/  @P0 FADD.FTZ R8, -R5, -RZ ;  /* 0x800000ff05080221 */ /* 0x000fc80000010100 */
[----:B------:R-:W-:-:S04]  /*1810*/  @P0 FFMA R8, R5, R8, R4 ;  /* 0x0000000805080223 */ /* 0x000fc80000000004 */
[----:B------:R-:W-:-:S04]  /*1820*/  @P0 FFMA R8, R8, R9, R5 ;  /* 0x0000000908080223 */ /* 0x000fc80000000005 */
[----:B------:R-:W-:-:S07]  /*1830*/  @P0 FMUL.FTZ R3, R8, 2.3283064365386962891e-10 ;  /* 0x2f80000008030820 */ /* 0x000fce0000410000 */
.L_x_21:
[----:B------:R-:W-:Y:S01]  /*1840*/  HFMA2 R5, -RZ, RZ, 0, 0 ;  /* 0x00000000ff057431 */ /* 0x000fe200000001ff */
[----:B------:R-:W-:-:S04]  /*1850*/  MOV R4, R10 ;  /* 0x0000000a00047202 */ /* 0x000fc80000000f00 */
[----:B------:R-:W-:Y:S05]  /*1860*/  RET.REL.NODEC R4 `(standardization_kernel) ;  /* 0xffffffe404e47950 */ /* 0x000fea0003c3ffff */
        .weak           $__internal_1_$__cuda_sm3x_div_rn_noftz_f32_slowpath
        .type           $__internal_1_$__cuda_sm3x_div_rn_noftz_f32_slowpath,@function
        .size           $__internal_1_$__cuda_sm3x_div_rn_noftz_f32_slowpath,(.L_x_35 - $__internal_1_$__cuda_sm3x_div_rn_noftz_f32_slowpath)
$__internal_1_$__cuda_sm3x_div_rn_noftz_f32_slowpath:
[----:B------:R-:W-:Y:S01]  /*1870*/  SHF.R.U32.HI R8, RZ, 0x17, R3 ;  /* 0x00000017ff087819 */ /* 0x000fe20000011603 */
[----:B------:R-:W-:Y:S01]  /*1880*/  BSSY.RECONVERGENT B1, `(.L_x_22) ;  /* 0x0000063000017945 */ /* 0x000fe20003800200 */
[----:B------:R-:W-:Y:S02]  /*1890*/  SHF.R.U32.HI R5, RZ, 0x17, R0 ;  /* 0x00000017ff057819 */ /* 0x000fe40000011600 */
[----:B------:R-:W-:Y:S02]  /*18a0*/  LOP3.LUT R14, R8, 0xff, RZ, 0xc0, !PT ;  /* 0x000000ff080e7812 */ /* 0x000fe400078ec0ff */
[----:B------:R-:W-:Y:S02]  /*18b0*/  LOP3.LUT R12, R5, 0xff, RZ, 0xc0, !PT ;  /* 0x000000ff050c7812 */ /* 0x000fe400078ec0ff */
[----:B------:R-:W-:Y:S01]  /*18c0*/  MOV R9, R3 ;  /* 0x0000000300097202 */ /* 0x000fe20000000f00 */
[----:B------:R-:W-:Y:S01]  /*18d0*/  VIADD R10, R14, 0xffffffff ;  /* 0xffffffff0e0a7836 */ /* 0x000fe20000000000 */
[----:B------:R-:W-:-:S04]  /*18e0*/  IADD3 R8, PT, PT, R12, -0x1, RZ ;  /* 0xffffffff0c087810 */ /* 0x000fc80007ffe0ff */
[----:B------:R-:W-:-:S04]  /*18f0*/  ISETP.GT.U32.AND P0, PT, R10, 0xfd, PT ;  /* 0x000000fd0a00780c */ /* 0x000fc80003f04070 */
[----:B------:R-:W-:-:S13]  /*1900*/  ISETP.GT.U32.OR P0, PT, R8, 0xfd, P0 ;  /* 0x000000fd0800780c */ /* 0x000fda0000704470 */
[----:B------:R-:W-:Y:S01]  /*1910*/  @!P0 MOV R5, RZ ;  /* 0x000000ff00058202 */ /* 0x000fe20000000f00 */
[----:B------:R-:W-:Y:S06]  /*1920*/  @!P0 BRA `(.L_x_23) ;  /* 0x00000000005c8947 */ /* 0x000fec0003800000 */
[----:B------:R-:W-:Y:S02]  /*1930*/  FSETP.GTU.FTZ.AND P0, PT, |R0|, +INF , PT ;  /* 0x7f8000000000780b */ /* 0x000fe40003f1c200 */
[----:B------:R-:W-:-:S04]  /*1940*/  FSETP.GTU.FTZ.AND P1, PT, |R3|, +INF , PT ;  /* 0x7f8000000300780b */ /* 0x000fc80003f3c200 */
[----:B------:R-:W-:-:S13]  /*1950*/  PLOP3.LUT P0, PT, P0, P1, PT, 0xf8, 0x8f ;  /* 0x00000000008f781c */ /* 0x000fda0000703f70 */
[----:B------:R-:W-:Y:S05]  /*1960*/  @P0 BRA `(.L_x_24) ;  /* 0x00000004004c0947 */ /* 0x000fea0003800000 */
[----:B------:R-:W-:-:S13]  /*1970*/  LOP3.LUT P0, RZ, R9, 0x7fffffff, R0, 0xc8, !PT ;  /* 0x7fffffff09ff7812 */ /* 0x000fda000780c800 */
[----:B------:R-:W-:Y:S05]  /*1980*/  @!P0 BRA `(.L_x_25) ;  /* 0x00000004003c8947 */ /* 0x000fea0003800000 */
[C---:B------:R-:W-:Y:S02]  /*1990*/  FSETP.NEU.FTZ.AND P3, PT, |R0|.reuse, +INF , PT ;  /* 0x7f8000000000780b */ /* 0x040fe40003f7d200 */
[----:B------:R-:W-:Y:S02]  /*19a0*/  FSETP.NEU.FTZ.AND P1, PT, |R3|, +INF , PT ;  /* 0x7f8000000300780b */ /* 0x000fe40003f3d200 */
[----:B------:R-:W-:-:S11]  /*19b0*/  FSETP.NEU.FTZ.AND P0, PT, |R0|, +INF , PT ;  /* 0x7f8000000000780b */ /* 0x000fd60003f1d200 */
[----:B------:R-:W-:Y:S05]  /*19c0*/  @!P1 BRA !P3, `(.L_x_25) ;  /* 0x00000004002c9947 */ /* 0x000fea0005800000 */
[----:B------:R-:W-:-:S04]  /*19d0*/  LOP3.LUT P3, RZ, R0, 0x7fffffff, RZ, 0xc0, !PT ;  /* 0x7fffffff00ff7812 */ /* 0x000fc8000786c0ff */
[----:B------:R-:W-:-:S13]  /*19e0*/  PLOP3.LUT P1, PT, P1, P3, PT, 0x2f, 0xf2 ;  /* 0x0000000000f2781c */ /* 0x000fda0000f26577 */
[----:B------:R-:W-:Y:S05]  /*19f0*/  @P1 BRA `(.L_x_26) ;  /* 0x0000000400181947 */ /* 0x000fea0003800000 */
[----:B------:R-:W-:-:S04]  /*1a00*/  LOP3.LUT P1, RZ, R9, 0x7fffffff, RZ, 0xc0, !PT ;  /* 0x7fffffff09ff7812 */ /* 0x000fc8000782c0ff */
[----:B------:R-:W-:-:S13]  /*1a10*/  PLOP3.LUT P0, PT, P0, P1, PT, 0x2f, 0xf2 ;  /* 0x0000000000f2781c */ /* 0x000fda0000702577 */
[----:B------:R-:W-:Y:S05]  /*1a20*/  @P0 BRA `(.L_x_27) ;  /* 0x0000000400000947 */ /* 0x000fea0003800000 */
[----:B------:R-:W-:Y:S02]  /*1a30*/  ISETP.GE.AND P0, PT, R8, RZ, PT ;  /* 0x000000ff0800720c */ /* 0x000fe40003f06270 */
[----:B------:R-:W-:-:S11]  /*1a40*/  ISETP.GE.AND P1, PT, R10, RZ, PT ;  /* 0x000000ff0a00720c */ /* 0x000fd60003f26270 */
[----:B------:R-:W-:Y:S01]  /*1a50*/  @P0 MOV R5, RZ ;  /* 0x000000ff00050202 */ /* 0x000fe20000000f00 */
[----:B------:R-:W-:Y:S01]  /*1a60*/  @!P0 FFMA R0, R0, 1.84467440737095516160e+19, RZ ;  /* 0x5f80000000008823 */ /* 0x000fe200000000ff */
[----:B------:R-:W-:Y:S01]  /*1a70*/  @!P0 MOV R5, 0xffffffc0 ;  /* 0xffffffc000058802 */ /* 0x000fe20000000f00 */
[----:B------:R-:W-:-:S03]  /*1a80*/  @!P1 FFMA R9, R3, 1.84467440737095516160e+19, RZ ;  /* 0x5f80000003099823 */ /* 0x000fc600000000ff */
[----:B------:R-:W-:-:S07]  /*1a90*/  @!P1 IADD3 R5, PT, PT, R5, 0x40, RZ ;  /* 0x0000004005059810 */ /* 0x000fce0007ffe0ff */
.L_x_23:
[----:B------:R-:W-:Y:S01]  /*1aa0*/  LEA R8, R14, 0xc0800000, 0x17 ;  /* 0xc08000000e087811 */ /* 0x000fe200078eb8ff */
[----:B------:R-:W-:Y:S03]  /*1ab0*/  BSSY.RECONVERGENT B2, `(.L_x_28) ;  /* 0x0000036000027945 */ /* 0x000fe60003800200 */
[----:B------:R-:W-:Y:S02]  /*1ac0*/  IADD3 R8, PT, PT, -R8, R9, RZ ;  /* 0x0000000908087210 */ /* 0x000fe40007ffe1ff */
[----:B------:R-:W-:Y:S02]  /*1ad0*/  IADD3 R9, PT, PT, R12, -0x7f, RZ ;  /* 0xffffff810c097810 */ /* 0x000fe40007ffe0ff */
[----:B------:R-:W0:Y:S01]  /*1ae0*/  MUFU.RCP R10, R8 ;  /* 0x00000008000a7308 */ /* 0x000e220000001000 */
[----:B------:R-:W-:Y:S02]  /*1af0*/  FADD.FTZ R11, -R8, -RZ ;  /* 0x800000ff080b7221 */ /* 0x000fe40000010100 */
[----:B------:R-:W-:-:S02]  /*1b00*/  IMAD R0, R9, -0x800000, R0 ;  /* 0xff80000009007824 */ /* 0x000fc400078e0200 */
[----:B0-----:R-:W-:-:S04]  /*1b10*/  FFMA R13, R10, R11, 1 ;  /* 0x3f8000000a0d7423 */ /* 0x001fc8000000000b */
[----:B------:R-:W-:-:S04]  /*1b20*/  FFMA R15, R10, R13, R10 ;  /* 0x0000000d0a0f7223 */ /* 0x000fc8000000000a */
[----:B------:R-:W-:-:S04]  /*1b30*/  FFMA R10, R0, R15, RZ ;  /* 0x0000000f000a7223 */ /* 0x000fc800000000ff */
[----:B------:R-:W-:-:S04]  /*1b40*/  FFMA R13, R11, R10, R0 ;  /* 0x0000000a0b0d7223 */ /* 0x000fc80000000000 */
[----:B------:R-:W-:Y:S01]  /*1b50*/  FFMA R12, R15, R13, R10 ;  /* 0x0000000d0f0c7223 */ /* 0x000fe2000000000a */
[----:B------:R-:W-:-:S03]  /*1b60*/  IADD3 R10, PT, PT, R9, 0x7f, -R14 ;  /* 0x0000007f090a7810 */ /* 0x000fc60007ffe80e */
[----:B------:R-:W-:Y:S01]  /*1b70*/  FFMA R11, R11, R12, R0 ;  /* 0x0000000c0b0b7223 */ /* 0x000fe20000000000 */
[----:B------:R-:W-:-:S03]  /*1b80*/  IADD3 R5, PT, PT, R10, R5, RZ ;  /* 0x000000050a057210 */ /* 0x000fc60007ffe0ff */
[----:B------:R-:W-:-:S05]  /*1b90*/  FFMA R0, R15, R11, R12 ;  /* 0x0000000b0f007223 */ /* 0x000fca000000000c */
[----:B------:R-:W-:-:S04]  /*1ba0*/  SHF.R.U32.HI R8, RZ, 0x17, R0 ;  /* 0x00000017ff087819 */ /* 0x000fc80000011600 */
[----:B------:R-:W-:-:S04]  /*1bb0*/  LOP3.LUT R8, R8, 0xff, RZ, 0xc0, !PT ;  /* 0x000000ff08087812 */ /* 0x000fc800078ec0ff */
[----:B------:R-:W-:-:S04]  /*1bc0*/  IADD3 R13, PT, PT, R8, R5, RZ ;  /* 0x00000005080d7210 */ /* 0x000fc80007ffe0ff */
[----:B------:R-:W-:-:S04]  /*1bd0*/  IADD3 R8, PT, PT, R13, -0x1, RZ ;  /* 0xffffffff0d087810 */ /* 0x000fc80007ffe0ff */
[----:B------:R-:W-:-:S13]  /*1be0*/  ISETP.GE.U32.AND P0, PT, R8, 0xfe, PT ;  /* 0x000000fe0800780c */ /* 0x000fda0003f06070 */
[----:B------:R-:W-:Y:S05]  /*1bf0*/  @!P0 BRA `(.L_x_29) ;  /* 0x0000000000808947 */ /* 0x000fea0003800000 */
[----:B------:R-:W-:-:S13]  /*1c00*/  ISETP.GT.AND P0, PT, R13, 0xfe, PT ;  /* 0x000000fe0d00780c */ /* 0x000fda0003f04270 */
[----:B------:R-:W-:Y:S05]  /*1c10*/  @P0 BRA `(.L_x_30) ;  /* 0x00000000006c0947 */ /* 0x000fea0003800000 */
[----:B------:R-:W-:-:S13]  /*1c20*/  ISETP.GE.AND P0, PT, R13, 0x1, PT ;  /* 0x000000010d00780c */ /* 0x000fda0003f06270 */
[----:B------:R-:W-:Y:S05]  /*1c30*/  @P0 BRA `(.L_x_31) ;  /* 0x0000000000740947 */ /* 0x000fea0003800000 */
[----:B------:R-:W-:Y:S02]  /*1c40*/  ISETP.GE.AND P0, PT, R13, -0x18, PT ;  /* 0xffffffe80d00780c */ /* 0x000fe40003f06270 */
[----:B------:R-:W-:-:S11]  /*1c50*/  LOP3.LUT R0, R0, 0x80000000, RZ, 0xc0, !PT ;  /* 0x8000000000007812 */ /* 0x000fd600078ec0ff */
[----:B------:R-:W-:Y:S05]  /*1c60*/  @!P0 BRA `(.L_x_31) ;  /* 0x0000000000688947 */ /* 0x000fea0003800000 */
[-CC-:B------:R-:W-:Y:S01]  /*1c70*/  FFMA.RZ R5, R15, R11.reuse, R12.reuse ;  /* 0x0000000b0f057223 */ /* 0x180fe2000000c00c */
[----:B------:R-:W-:Y:S01]  /*1c80*/  IADD3 R10, PT, PT, R13, 0x20, RZ ;  /* 0x000000200d0a7810 */ /* 0x000fe20007ffe0ff */
[-CC-:B------:R-:W-:Y:S01]  /*1c90*/  FFMA.RM R8, R15, R11.reuse, R12.reuse ;  /* 0x0000000b0f087223 */ /* 0x180fe2000000400c */
[----:B------:R-:W-:Y:S02]  /*1ca0*/  ISETP.NE.AND P3, PT, R13, RZ, PT ;  /* 0x000000ff0d00720c */ /* 0x000fe40003f65270 */
[----:B------:R-:W-:Y:S01]  /*1cb0*/  LOP3.LUT R9, R5, 0x7fffff, RZ, 0xc0, !PT ;  /* 0x007fffff05097812 */ /* 0x000fe200078ec0ff */
[----:B------:R-:W-:Y:S01]  /*1cc0*/  FFMA.RP R5, R15, R11, R12 ;  /* 0x0000000b0f057223 */ /* 0x000fe2000000800c */
[----:B------:R-:W-:Y:S02]  /*1cd0*/  ISETP.NE.AND P1, PT, R13, RZ, PT ;  /* 0x000000ff0d00720c */ /* 0x000fe40003f25270 */
[----:B------:R-:W-:Y:S02]  /*1ce0*/  LOP3.LUT R9, R9, 0x800000, RZ, 0xfc, !PT ;  /* 0x0080000009097812 */ /* 0x000fe400078efcff */
[----:B------:R-:W-:-:S02]  /*1cf0*/  IADD3 R11, PT, PT, -R13, RZ, RZ ;  /* 0x000000ff0d0b7210 */ /* 0x000fc40007ffe1ff */
[----:B------:R-:W-:Y:S02]  /*1d00*/  SHF.L.U32 R10, R9, R10, RZ ;  /* 0x0000000a090a7219 */ /* 0x000fe400000006ff */
[----:B------:R-:W-:Y:S02]  /*1d10*/  FSETP.NEU.FTZ.AND P0, PT, R5, R8, PT ;  /* 0x000000080500720b */ /* 0x000fe40003f1d000 */
[----:B------:R-:W-:Y:S02]  /*1d20*/  SEL R8, R11, RZ, P3 ;  /* 0x000000ff0b087207 */ /* 0x000fe40001800000 */
[----:B------:R-:W-:Y:S02]  /*1d30*/  ISETP.NE.AND P1, PT, R10, RZ, P1 ;  /* 0x000000ff0a00720c */ /* 0x000fe40000f25270 */
[----:B------:R-:W-:Y:S02]  /*1d40*/  SHF.R.U32.HI R8, RZ, R8, R9 ;  /* 0x00000008ff087219 */ /* 0x000fe40000011609 */
[----:B------:R-:W-:-:S02]  /*1d50*/  PLOP3.LUT P0, PT, P0, P1, PT, 0xf8, 0x8f ;  /* 0x00000000008f781c */ /* 0x000fc40000703f70 */
[----:B------:R-:W-:Y:S02]  /*1d60*/  SHF.R.U32.HI R10, RZ, 0x1, R8 ;  /* 0x00000001ff0a7819 */ /* 0x000fe40000011608 */
[----:B------:R-:W-:-:S04]  /*1d70*/  SEL R5, RZ, 0x1, !P0 ;  /* 0x00000001ff057807 */ /* 0x000fc80004000000 */
[----:B------:R-:W-:-:S04]  /*1d80*/  LOP3.LUT R5, R5, 0x1, R10, 0xf8, !PT ;  /* 0x0000000105057812 */ /* 0x000fc800078ef80a */
[----:B------:R-:W-:-:S04]  /*1d90*/  LOP3.LUT R5, R5, R8, RZ, 0xc0, !PT ;  /* 0x0000000805057212 */ /* 0x000fc800078ec0ff */
[----:B------:R-:W-:-:S04]  /*1da0*/  IADD3 R5, PT, PT, R10, R5, RZ ;  /* 0x000000050a057210 */ /* 0x000fc80007ffe0ff */
[----:B------:R-:W-:Y:S01]  /*1db0*/  LOP3.LUT R0, R5, R0, RZ, 0xfc, !PT ;  /* 0x0000000005007212 */ /* 0x000fe200078efcff */
[----:B------:R-:W-:Y:S06]  /*1dc0*/  BRA `(.L_x_31) ;  /* 0x0000000000107947 */ /* 0x000fec0003800000 */
.L_x_30:
[----:B------:R-:W-:-:S04]  /*1dd0*/  LOP3.LUT R0, R0, 0x80000000, RZ, 0xc0, !PT ;  /* 0x8000000000007812 */ /* 0x000fc800078ec0ff */
[----:B------:R-:W-:Y:S01]  /*1de0*/  LOP3.LUT R0, R0, 0x7f800000, RZ, 0xfc, !PT ;  /* 0x7f80000000007812 */ /* 0x000fe200078efcff */
[----:B------:R-:W-:Y:S06]  /*1df0*/  BRA `(.L_x_31) ;  /* 0x0000000000047947 */ /* 0x000fec0003800000 */
.L_x_29:
[----:B------:R-:W-:-:S07]  /*1e00*/  LEA R0, R5, R0, 0x17 ;  /* 0x0000000005007211 */ /* 0x000fce00078eb8ff */
.L_x_31:
[----:B------:R-:W-:Y:S05]  /*1e10*/  BSYNC.RECONVERGENT B2 ;  /* 0x0000000000027941 */ /* 0x000fea0003800200 */
.L_x_28:
[----:B------:R-:W-:Y:S05]  /*1e20*/  BRA `(.L_x_32) ;  /* 0x0000000000207947 */ /* 0x000fea0003800000 */
.L_x_27:
[----:B------:R-:W-:-:S04]  /*1e30*/  LOP3.LUT R0, R9, 0x80000000, R0, 0x48, !PT ;  /* 0x8000000009007812 */ /* 0x000fc800078e4800 */
[----:B------:R-:W-:Y:S01]  /*1e40*/  LOP3.LUT R0, R0, 0x7f800000, RZ, 0xfc, !PT ;  /* 0x7f80000000007812 */ /* 0x000fe200078efcff */
[----:B------:R-:W-:Y:S06]  /*1e50*/  BRA `(.L_x_32) ;  /* 0x0000000000147947 */ /* 0x000fec0003800000 */
.L_x_26:
[----:B------:R-:W-:Y:S01]  /*1e60*/  LOP3.LUT R0, R9, 0x80000000, R0, 0x48, !PT ;  /* 0x8000000009007812 */ /* 0x000fe200078e4800 */
[----:B------:R-:W-:Y:S06]  /*1e70*/  BRA `(.L_x_32) ;  /* 0x00000000000c7947 */ /* 0x000fec0003800000 */
.L_x_25:
[----:B------:R-:W0:Y:S01]  /*1e80*/  MUFU.RSQ R0, -QNAN ;  /* 0xffc0000000007908 */ /* 0x000e220000001400 */
[----:B------:R-:W-:Y:S05]  /*1e90*/  BRA `(.L_x_32) ;  /* 0x0000000000047947 */ /* 0x000fea0003800000 */
.L_x_24:
[----:B------:R-:W-:-:S07]  /*1ea0*/  FADD.FTZ R0, R0, R3 ;  /* 0x0000000300007221 */ /* 0x000fce0000010000 */
.L_x_32:
[----:B------:R-:W-:Y:S05]  /*1eb0*/  BSYNC.RECONVERGENT B1 ;  /* 0x0000000000017941 */ /* 0x000fea0003800200 */
.L_x_22:
[----:B------:R-:W-:-:S04]  /*1ec0*/  HFMA2 R5, -RZ, RZ, 0, 0 ;  /* 0x00000000ff057431 */ /* 0x000fc800000001ff */
[----:B0-----:R-:W-:Y:S05]  /*1ed0*/  RET.REL.NODEC R4 `(standardization_kernel) ;  /* 0xffffffe004487950 */ /* 0x001fea0003c3ffff */
.L_x_33:
[----:B------:R-:W-:-:S00]  /*1ee0*/  BRA `(.L_x_33) ;  /* 0xfffffffc00fc7947 */ /* 0x000fc0000383ffff */
[----:B------:R-:W-:-:S00]  /*1ef0*/  NOP ;  /* 0x0000000000007918 */ /* 0x000fc00000000000 */
        /* <DEDUP_REMOVED lines=8> */
.L_x_35:


//--------------------- .nv.shared.reserved.0     --------------------------
	.section	.nv.shared.reserved.0,"aw",@nobits
	.weak		__nv_reservedSMEM_offset_0_alias
	.size		__nv_reservedSMEM_offset_0_alias, 0, 64
	.other		__nv_reservedSMEM_offset_0_alias,@"STO_CUDA_RESERVED_SHARED STV_DEFAULT"
__nv_reservedSMEM_offset_0_alias:
	.zero		0
	.zero		64


//--------------------- .nv.constant0.standardization_kernel --------------------------
	.section	.nv.constant0.standardization_kernel,"a",@progbits
	.sectionflags	@""
	.align	4
.nv.constant0.standardization_kernel:
	.zero		920


//--------------------- SYMBOLS --------------------------

	.type		.nv.reservedSmem.offset0,@object
	.size		.nv.reservedSmem.offset0,0x4
